def matmul_kernel(
    a_ptr,
    b_ptr,
    c_ptr,
    M,
    N,
    K,
    stride_am,
    stride_ak,
    stride_bk,
    stride_bn,
    stride_cm,
    stride_cn,
    BLOCK_M: tl.constexpr,
    BLOCK_N: tl.constexpr,
    BLOCK_K: tl.constexpr,
    GROUP_M: tl.constexpr,
):
    pid = tl.program_id(axis=0)
    num_pid_m = tl.cdiv(M, BLOCK_M)
    num_pid_n = tl.cdiv(N, BLOCK_N)
    num_pid_in_group = GROUP_M * num_pid_n
    group_id = pid // num_pid_in_group
    first_pid_m = group_id * GROUP_M
    group_size_m = min(num_pid_m - first_pid_m, GROUP_M)
    pid_m = first_pid_m + ((pid % num_pid_in_group) % group_size_m)
    pid_n = (pid % num_pid_in_group) // group_size_m

    offs_am = (pid_m * BLOCK_M + tl.arange(0, BLOCK_M)) % M
    offs_bn = (pid_n * BLOCK_N + tl.arange(0, BLOCK_N)) % N
    offs_k = tl.arange(0, BLOCK_K)
    a_ptrs = a_ptr + offs_am[:, None] * stride_am + offs_k[None, :] * stride_ak
    b_ptrs = b_ptr + offs_k[:, None] * stride_bk + offs_bn[None, :] * stride_bn

    acc = tl.zeros((BLOCK_M, BLOCK_N), dtype=tl.float32)
    for kk in range(0, tl.cdiv(K, BLOCK_K)):
        a = tl.load(a_ptrs, mask=offs_k[None, :] < K - kk * BLOCK_K, other=0.0)
        b = tl.load(b_ptrs, mask=offs_k[:, None] < K - kk * BLOCK_K, other=0.0)
        acc = tl.dot(a, b, acc)
        a_ptrs += BLOCK_K * stride_ak
        b_ptrs += BLOCK_K * stride_bk

    c = acc.to(c_ptr.dtype.element_ty)
    offs_cm = pid_m * BLOCK_M + tl.arange(0, BLOCK_M)
    offs_cn = pid_n * BLOCK_N + tl.arange(0, BLOCK_N)
    c_ptrs = c_ptr + offs_cm[:, None] * stride_cm + offs_cn[None, :] * stride_cn
    mask = (offs_cm[:, None] < M) & (offs_cn[None, :] < N)
    tl.store(c_ptrs, c, mask=mask)

# config = {"BLOCK_K": 128, "BLOCK_M": 64, "BLOCK_N": 64, "GROUP_M": 4, "arch": "sm_100", "dtype": "fp8e5m2", "num_ctas": 1, "num_stages": 3, "num_warps": 4}
# arch = sm_100


// ===== COMPILED SASS (sm_100a) =====

	.target	sm_100a

	.elftype	@"ET_EXEC"


//--------------------- .note.nv.tkinfo           --------------------------
	.section	.note.nv.tkinfo,"",@"SHT_NOTE"
	.sectionflags	@"SHF_NOTE_NV_TKINFO"
	.tkinfo
        /*0018*/ 	.word	0x00000081
        /*0030*/ 	.string	""
        /*0030*/ 	.string	"ptxas-blackwell"
        /*0030*/ 	.string	"Cuda compilation tools, release 12.9, V12.9.86"
        /*0030*/ 	.string	"Build cuda_12.9.r12.9/compiler.36037853_0"
        /*0030*/ 	.string	"-v  -suppress-debug-info  -lineinfo  -arch sm_100a "



//--------------------- .note.nv.cuver            --------------------------
	.section	.note.nv.cuver,"",@"SHT_NOTE"
	.sectionflags	@"SHF_NOTE_NV_CUVER"
        /*0018*/ 	.short	0x0001
        /*001a*/ 	.short	0x0064
        /*001c*/ 	.short	0x0001
        /*001e*/ 	.short	0x0000
        /*0020*/ 	.short	0x0001
        /*0022*/ 	.short	0x0000


//--------------------- .nv.info                  --------------------------
	.section	.nv.info,"",@"SHT_CUDA_INFO"
	.align	4


	//----- nvinfo : EIATTR_REGCOUNT
	.align		4
        /*0000*/ 	.byte	0x04, 0x2f
        /*0002*/ 	.short	(.L_4 - .L_3)
	.align		4
.L_3:
        /*0004*/ 	.word	index@(matmul_kernel)
        /*0008*/ 	.word	0x000000ff


	//----- nvinfo : EIATTR_FRAME_SIZE
	.align		4
.L_4:
        /*000c*/ 	.byte	0x04, 0x11
        /*000e*/ 	.short	(.L_6 - .L_5)
	.align		4
.L_5:
        /*0010*/ 	.word	index@($__internal_2_$__cuda_sm10x_tcgen05_guardrail_trap_unallocated_columns_being_dealloced)
        /*0014*/ 	.word	0x000001c8


	//----- nvinfo : EIATTR_FRAME_SIZE
	.align		4
.L_6:
        /*0018*/ 	.byte	0x04, 0x11
        /*001a*/ 	.short	(.L_8 - .L_7)
	.align		4
.L_7:
        /*001c*/ 	.word	index@($__internal_1_$__cuda_sm10x_tcgen05_guardrail_trap_phase_invalid_during_alloc)
        /*0020*/ 	.word	0x000001c8


	//----- nvinfo : EIATTR_FRAME_SIZE
	.align		4
.L_8:
        /*0024*/ 	.byte	0x04, 0x11
        /*0026*/ 	.short	(.L_10 - .L_9)
	.align		4
.L_9:
        /*0028*/ 	.word	index@($__internal_0_$__cuda_sm10x_tcgen05_guardrail_trap_col_being_dealloced_not_returned_by_alloc)
        /*002c*/ 	.word	0x000001c8


	//----- nvinfo : EIATTR_FRAME_SIZE
	.align		4
.L_10:
        /*0030*/ 	.byte	0x04, 0x11
        /*0032*/ 	.short	(.L_12 - .L_11)
	.align		4
.L_11:
        /*0034*/ 	.word	index@(matmul_kernel)
        /*0038*/ 	.word	0x000001c8


	//----- nvinfo : EIATTR_MIN_STACK_SIZE
	.align		4
.L_12:
        /*003c*/ 	.byte	0x04, 0x12
        /*003e*/ 	.short	(.L_14 - .L_13)
	.align		4
.L_13:
        /*0040*/ 	.word	index@(matmul_kernel)
        /*0044*/ 	.word	0x000001c8
.L_14:


//--------------------- .nv.info.matmul_kernel    --------------------------
	.section	.nv.info.matmul_kernel,"",@"SHT_CUDA_INFO"
	.sectionflags	@""
	.align	4


	//----- nvinfo : EIATTR_CUDA_API_VERSION
	.align		4
        /*0000*/ 	.byte	0x04, 0x37
        /*0002*/ 	.short	(.L_16 - .L_15)
.L_15:
        /*0004*/ 	.word	0x00000081


	//----- nvinfo : EIATTR_KPARAM_INFO
	.align		4
.L_16:
        /*0008*/ 	.byte	0x04, 0x17
        /*000a*/ 	.short	(.L_18 - .L_17)
.L_17:
        /*000c*/ 	.word	0x00000000
        /*0010*/ 	.short	0x000d
        /*0012*/ 	.short	0x0048
        /*0014*/ 	.byte	0x00, 0xf4, 0x21, 0x00


	//----- nvinfo : EIATTR_KPARAM_INFO
	.align		4
.L_18:
        /*0018*/ 	.byte	0x04, 0x17
        /*001a*/ 	.short	(.L_20 - .L_19)
.L_19:
        /*001c*/ 	.word	0x00000000
        /*0020*/ 	.short	0x000c
        /*0022*/ 	.short	0x0040
        /*0024*/ 	.byte	0x00, 0xf4, 0x21, 0x00


	//----- nvinfo : EIATTR_KPARAM_INFO
	.align		4
.L_20:
        /*0028*/ 	.byte	0x04, 0x17
        /*002a*/ 	.short	(.L_22 - .L_21)
.L_21:
        /*002c*/ 	.word	0x00000000
        /*0030*/ 	.short	0x000b
        /*0032*/ 	.short	0x0038
        /*0034*/ 	.byte	0x00, 0xf0, 0x11, 0x00


	//----- nvinfo : EIATTR_KPARAM_INFO
	.align		4
.L_22:
        /*0038*/ 	.byte	0x04, 0x17
        /*003a*/ 	.short	(.L_24 - .L_23)
.L_23:
        /*003c*/ 	.word	0x00000000
        /*0040*/ 	.short	0x000a
        /*0042*/ 	.short	0x0034
        /*0044*/ 	.byte	0x00, 0xf0, 0x11, 0x00


	//----- nvinfo : EIATTR_KPARAM_INFO
	.align		4
.L_24:
        /*0048*/ 	.byte	0x04, 0x17
        /*004a*/ 	.short	(.L_26 - .L_25)
.L_25:
        /*004c*/ 	.word	0x00000000
        /*0050*/ 	.short	0x0009
        /*0052*/ 	.short	0x0030
        /*0054*/ 	.byte	0x00, 0xf0, 0x11, 0x00


	//----- nvinfo : EIATTR_KPARAM_INFO
	.align		4
.L_26:
        /*0058*/ 	.byte	0x04, 0x17
        /*005a*/ 	.short	(.L_28 - .L_27)
.L_27:
        /*005c*/ 	.word	0x00000000
        /*0060*/ 	.short	0x0008
        /*0062*/ 	.short	0x002c
        /*0064*/ 	.byte	0x00, 0xf0, 0x11, 0x00


	//----- nvinfo : EIATTR_KPARAM_INFO
	.align		4
.L_28:
        /*0068*/ 	.byte	0x04, 0x17
        /*006a*/ 	.short	(.L_30 - .L_29)
.L_29:
        /*006c*/ 	.word	0x00000000
        /*0070*/ 	.short	0x0007
        /*0072*/ 	.short	0x0028
        /*0074*/ 	.byte	0x00, 0xf0, 0x11, 0x00


	//----- nvinfo : EIATTR_KPARAM_INFO
	.align		4
.L_30:
        /*0078*/ 	.byte	0x04, 0x17
        /*007a*/ 	.short	(.L_32 - .L_31)
.L_31:
        /*007c*/ 	.word	0x00000000
        /*0080*/ 	.short	0x0006
        /*0082*/ 	.short	0x0024
        /*0084*/ 	.byte	0x00, 0xf0, 0x11, 0x00


	//----- nvinfo : EIATTR_KPARAM_INFO
	.align		4
.L_32:
        /*0088*/ 	.byte	0x04, 0x17
        /*008a*/ 	.short	(.L_34 - .L_33)
.L_33:
        /*008c*/ 	.word	0x00000000
        /*0090*/ 	.short	0x0005
        /*0092*/ 	.short	0x0020
        /*0094*/ 	.byte	0x00, 0xf0, 0x11, 0x00


	//----- nvinfo : EIATTR_KPARAM_INFO
	.align		4
.L_34:
        /*0098*/ 	.byte	0x04, 0x17
        /*009a*/ 	.short	(.L_36 - .L_35)
.L_35:
        /*009c*/ 	.word	0x00000000
        /*00a0*/ 	.short	0x0004
        /*00a2*/ 	.short	0x001c
        /*00a4*/ 	.byte	0x00, 0xf0, 0x11, 0x00


	//----- nvinfo : EIATTR_KPARAM_INFO
	.align		4
.L_36:
        /*00a8*/ 	.byte	0x04, 0x17
        /*00aa*/ 	.short	(.L_38 - .L_37)
.L_37:
        /*00ac*/ 	.word	0x00000000
        /*00b0*/ 	.short	0x0003
        /*00b2*/ 	.short	0x0018
        /*00b4*/ 	.byte	0x00, 0xf0, 0x11, 0x00


	//----- nvinfo : EIATTR_KPARAM_INFO
	.align		4
.L_38:
        /*00b8*/ 	.byte	0x04, 0x17
        /*00ba*/ 	.short	(.L_40 - .L_39)
.L_39:
        /*00bc*/ 	.word	0x00000000
        /*00c0*/ 	.short	0x0002
        /*00c2*/ 	.short	0x0010
        /*00c4*/ 	.byte	0x00, 0xf4, 0x21, 0x00


	//----- nvinfo : EIATTR_KPARAM_INFO
	.align		4
.L_40:
        /*00c8*/ 	.byte	0x04, 0x17
        /*00ca*/ 	.short	(.L_42 - .L_41)
.L_41:
        /*00cc*/ 	.word	0x00000000
        /*00d0*/ 	.short	0x0001
        /*00d2*/ 	.short	0x0008
        /*00d4*/ 	.byte	0x00, 0xf4, 0x21, 0x00


	//----- nvinfo : EIATTR_KPARAM_INFO
	.align		4
.L_42:
        /*00d8*/ 	.byte	0x04, 0x17
        /*00da*/ 	.short	(.L_44 - .L_43)
.L_43:
        /*00dc*/ 	.word	0x00000000
        /*00e0*/ 	.short	0x0000
        /*00e2*/ 	.short	0x0000
        /*00e4*/ 	.byte	0x00, 0xf4, 0x21, 0x00


	//----- nvinfo : EIATTR_AT_ENTRY_FRAGMENTS
	.align		4
.L_44:
        /*00e8*/ 	.byte	0x04, 0x4f
        /*00ea*/ 	.short	(.L_46 - .L_45)


	//   ....[0]....
.L_45:
        /*00ec*/ 	.word	0x00000004


	//----- nvinfo : EIATTR_RESERVED_SMEM_USED
	.align		4
.L_46:
        /*00f0*/ 	.byte	0x01, 0x41
	.zero		2


	//----- nvinfo : EIATTR_SPARSE_MMA_MASK
	.align		4
        /*00f4*/ 	.byte	0x03, 0x50
        /*00f6*/ 	.short	0x0000


	//----- nvinfo : EIATTR_TCGEN05_1CTA_USED
	.align		4
        /*00f8*/ 	.byte	0x01, 0x51
	.zero		2


	//----- nvinfo : EIATTR_MAXREG_COUNT
	.align		4
        /*00fc*/ 	.byte	0x03, 0x1b
        /*00fe*/ 	.short	0x00ff


	//----- nvinfo : EIATTR_NUM_BARRIERS
	.align		4
        /*0100*/ 	.byte	0x02, 0x4c
        /*0102*/ 	.byte	0x01
	.zero		1


	//----- nvinfo : EIATTR_ANNOTATIONS
	.align		4
        /*0104*/ 	.byte	0x04, 0x55
        /*0106*/ 	.short	(.L_48 - .L_47)


	//   ....[0]....
.L_47:
        /*0108*/ 	.word	0x00000001
        /*010c*/ 	.byte	0xd0, 0x0b, 0x00, 0x00, 0x01, 0x00, 0x00, 0x00, 0xf0, 0x1a, 0x00, 0x00, 0x01, 0x00, 0x00, 0x00
        /* <DEDUP_REMOVED lines=200> */
        /*0d9c*/ 	.byte	0x10, 0xf3, 0x00, 0x00, 0x01, 0x00, 0x00, 0x00, 0x60, 0xfb, 0x00, 0x00


	//----- nvinfo : EIATTR_INT_WARP_WIDE_INSTR_OFFSETS
	.align		4
.L_48:
        /*0da8*/ 	.byte	0x04, 0x31
        /*0daa*/ 	.short	(.L_50 - .L_49)


	//   ....[0]....
.L_49:
        /*0dac*/ 	.word	0x00001d40


	//   ....[1]....
        /*0db0*/ 	.word	0x00001d50


	//   ....[2]....
        /*0db4*/ 	.word	0x00006940


	//   ....[3]....
        /*0db8*/ 	.word	0x000112f0


	//   ....[4]....
        /*0dbc*/ 	.word	0x00011340


	//----- nvinfo : EIATTR_COOP_GROUP_MASK_REGIDS
	.align		4
.L_50:
        /*0dc0*/ 	.byte	0x04, 0x29
        /*0dc2*/ 	.short	(.L_52 - .L_51)


	//   ....[0]....
.L_51:
        /*0dc4*/ 	.word	0xffffffff


	//   ....[1]....
        /*0dc8*/ 	.word	0xffffffff


	//   ....[2]....
        /*0dcc*/ 	.word	0xffffffff


	//   ....[3]....
        /*0dd0*/ 	.word	0xffffffff


	//----- nvinfo : EIATTR_COOP_GROUP_INSTR_OFFSETS
	.align		4
.L_52:
        /*0dd4*/ 	.byte	0x04, 0x28
        /*0dd6*/ 	.short	(.L_54 - .L_53)


	//   ....[0]....
.L_53:
        /*0dd8*/ 	.word	0x00000080


	//   ....[1]....
        /*0ddc*/ 	.word	0x00000340


	//   ....[2]....
        /*0de0*/ 	.word	0x00011180


	//   ....[3]....
        /*0de4*/ 	.word	0x000113f0


	//----- nvinfo : EIATTR_VRC_CTA_INIT_COUNT
	.align		4
.L_54:
        /*0de8*/ 	.byte	0x02, 0x4a
        /*0dea*/ 	.byte	0x80
	.zero		1


	//----- nvinfo : EIATTR_MBARRIER_INSTR_OFFSETS
	.align		4
        /*0dec*/ 	.byte	0x04, 0x39
        /*0dee*/ 	.short	(.L_56 - .L_55)


	//   ....[0]....
.L_55:
        /*0df0*/ 	.word	0x00001f10
        /*0df4*/ 	.word	0x000000ff
        /*0df8*/ 	.word	0x00000000
        /*0dfc*/ 	.short	0x0100
        /*0dfe*/ 	.byte	0x06
	.zero		1


	//   ....[1]....
        /*0e00*/ 	.word	0x00006980
        /*0e04*/ 	.word	0x000000ff
        /*0e08*/ 	.word	0x00008008
        /*0e0c*/ 	.short	0x0100
        /*0e0e*/ 	.byte	0x09
	.zero		1


	//   ....[2]....
        /*0e10*/ 	.word	0x0000b5d0
        /*0e14*/ 	.word	0x000000ff
        /*0e18*/ 	.word	0x00000000
        /*0e1c*/ 	.short	0x010a
        /*0e1e*/ 	.byte	0x06
	.zero		1


	//   ....[3]....
        /*0e20*/ 	.word	0x0000fb40
        /*0e24*/ 	.word	0x000000ff
        /*0e28*/ 	.word	0x00000000
        /*0e2c*/ 	.short	0x010a
        /*0e2e*/ 	.byte	0x06
	.zero		1


	//   ....[4]....
        /*0e30*/ 	.word	0x0000fbe0
        /*0e34*/ 	.word	0x000000ff
        /*0e38*/ 	.word	0x00008000
        /*0e3c*/ 	.short	0x0108
        /*0e3e*/ 	.byte	0x09
	.zero		1


	//   ....[5]....
        /*0e40*/ 	.word	0x0000fc80
        /*0e44*/ 	.word	0x000000ff
        /*0e48*/ 	.word	0x00008008
        /*0e4c*/ 	.short	0x0108
        /*0e4e*/ 	.byte	0x09
	.zero		1


	//   ....[6]....
        /*0e50*/ 	.word	0x00011410
        /*0e54*/ 	.word	0x000000ff
        /*0e58*/ 	.word	0x00000000
        /*0e5c*/ 	.short	0x010a
        /*0e5e*/ 	.byte	0x06
	.zero		1


	//   ....[7]....
        /*0e60*/ 	.word	0x00011440
        /*0e64*/ 	.word	0x000000ff
        /*0e68*/ 	.word	0x00000000
        /*0e6c*/ 	.short	0x010a
        /*0e6e*/ 	.byte	0x06
	.zero		1


	//----- nvinfo : EIATTR_NUM_MBARRIERS
	.align		4
.L_56:
        /*0e70*/ 	.byte	0x03, 0x38
        /*0e72*/ 	.short	0x0002


	//----- nvinfo : EIATTR_EXIT_INSTR_OFFSETS
	.align		4
        /*0e74*/ 	.byte	0x04, 0x1c
        /*0e76*/ 	.short	(.L_58 - .L_57)


	//   ....[0]....
.L_57:
        /*0e78*/ 	.word	0x00011400


	//----- nvinfo : EIATTR_REQNTID
	.align		4
.L_58:
        /*0e7c*/ 	.byte	0x04, 0x10
        /*0e7e*/ 	.short	(.L_60 - .L_59)
.L_59:
        /*0e80*/ 	.word	0x00000080
        /*0e84*/ 	.word	0x00000001
        /*0e88*/ 	.word	0x00000001


	//----- nvinfo : EIATTR_CRS_STACK_SIZE
	.align		4
.L_60:
        /*0e8c*/ 	.byte	0x04, 0x1e
        /*0e8e*/ 	.short	(.L_62 - .L_61)
.L_61:
        /*0e90*/ 	.word	0x00000000


	//----- nvinfo : EIATTR_CBANK_PARAM_SIZE
	.align		4
.L_62:
        /*0e94*/ 	.byte	0x03, 0x19
        /*0e96*/ 	.short	0x0050


	//----- nvinfo : EIATTR_PARAM_CBANK
	.align		4
        /*0e98*/ 	.byte	0x04, 0x0a
        /*0e9a*/ 	.short	(.L_64 - .L_63)
	.align		4
.L_63:
        /*0e9c*/ 	.word	index@(.nv.constant0.matmul_kernel)
        /*0ea0*/ 	.short	0x0380
        /*0ea2*/ 	.short	0x0050


	//----- nvinfo : EIATTR_SW_WAR
	.align		4
.L_64:
        /*0ea4*/ 	.byte	0x04, 0x36
        /*0ea6*/ 	.short	(.L_66 - .L_65)
.L_65:
        /*0ea8*/ 	.word	0x00000008
.L_66:


//--------------------- .nv.compat                --------------------------
	.section	.nv.compat,"",@"SHT_CUDA_COMPAT_INFO"
	.align	4
        /*0000*/ 	.byte	0x02, 0x02, 0x02, 0x00, 0x02, 0x05, 0x05, 0x00, 0x02, 0x03, 0x00, 0x00, 0x02, 0x06, 0x01, 0x00


//--------------------- .nv.callgraph             --------------------------
	.section	.nv.callgraph,"",@"SHT_CUDA_CALLGRAPH"
	.align	4
	.sectionentsize	8
	.align		4
        /*0000*/ 	.word	0x00000000
	.align		4
        /*0004*/ 	.word	0xffffffff
	.align		4
        /*0008*/ 	.word	0x00000000
	.align		4
        /*000c*/ 	.word	0xfffffffe
	.align		4
        /*0010*/ 	.word	0x00000000
	.align		4
        /*0014*/ 	.word	0xfffffffd
	.align		4
        /*0018*/ 	.word	0x00000000
	.align		4
        /*001c*/ 	.word	0xfffffffc


//--------------------- .text.matmul_kernel       --------------------------
	.section	.text.matmul_kernel,"ax",@progbits
	.align	128
        .global         matmul_kernel
        .type           matmul_kernel,@function
        .size           matmul_kernel,(.L_x_20 - matmul_kernel)
        .other          matmul_kernel,@"STO_CUDA_ENTRY STV_DEFAULT"
matmul_kernel:
.text.matmul_kernel:
[----:B------:R-:W0:Y:S01]  /*0000*/  LDC R1, c[0x0][0x37c] ;  /* 0x0000df00ff017b82 */ /* 0x000e220000000800 */
[----:B------:R-:W1:Y:S01]  /*0010*/  S2R R0, SR_TID.X ;  /* 0x0000000000007919 */ /* 0x000e620000002100 */
[----:B0-----:R-:W-:Y:S01]  /*0020*/  VIADD R1, R1, 0xfffffe38 ;  /* 0xfffffe3801017836 */ /* 0x001fe20000000000 */
[----:B------:R-:W0:Y:S01]  /*0030*/  LDCU.64 UR20, c[0x0][0x358] ;  /* 0x00006b00ff1477ac */ /* 0x000e220008000a00 */
[----:B-1----:R-:W-:-:S13]  /*0040*/  ISETP.GE.U32.AND P0, PT, R0, 0x20, PT ;  /* 0x000000200000780c */ /* 0x002fda0003f06070 */
[----:B------:R-:W-:Y:S02]  /*0050*/  VOTEU.ANY UP0, P0 ;  /* 0x0000000000ff7886 */ /* 0x000fe40000000100 */
[----:B------:R-:W-:Y:S05]  /*0060*/  BRA.U UP0, `(.L_x_0) ;  /* 0x0000000100b87547 */ /* 0x000fea000b800000 */
[----:B------:R-:W1:Y:S01]  /*0070*/  S2UR UR6, SR_CgaCtaId ;  /* 0x00000000000679c3 */ /* 0x000e620000008800 */
[----:B------:R-:W-:Y:S01]  /*0080*/  NOP ;  /* 0x0000000000007918 */ /* 0x000fe20000000000 */
[----:B------:R-:W-:Y:S02]  /*0090*/  UMOV UR4, 0x40 ;  /* 0x0000004000047882 */ /* 0x000fe40000000000 */
[----:B-1----:R-:W-:-:S09]  /*00a0*/  ULEA UR4, UR6, UR4, 0x18 ;  /* 0x0000000406047291 */ /* 0x002fd2000f8ec0ff */
[----:B------:R-:W1:Y:S01]  /*00b0*/  LDS.U8 R0, [UR4] ;  /* 0x00000004ff007984 */ /* 0x000e620008000000 */
[----:B------:R-:W-:Y:S02]  /*00c0*/  UMOV UR4, 0x400 ;  /* 0x0000040000047882 */ /* 0x000fe40000000000 */
[----:B------:R-:W-:Y:S01]  /*00d0*/  ULEA UR4, UR6, UR4, 0x18 ;  /* 0x0000000406047291 */ /* 0x000fe2000f8ec0ff */
[----:B-1----:R-:W-:-:S13]  /*00e0*/  ISETP.NE.AND P0, PT, R0, RZ, PT ;  /* 0x000000ff0000720c */ /* 0x002fda0003f05270 */
[----:B------:R-:W-:Y:S05]  /*00f0*/  @P0 BRA `(.L_x_1) ;  /* 0x00000000007c0947 */ /* 0x000fea0003800000 */
[----:B------:R-:W-:-:S13]  /*0100*/  ELECT P0, URZ, PT ;  /* 0x0000000000ff782f */ /* 0x000fda0003800000 */
[----:B------:R-:W-:Y:S05]  /*0110*/  @!P0 BRA `(.L_x_2) ;  /* 0x0000000000848947 */ /* 0x000fea0003800000 */
[----:B------:R-:W-:Y:S01]  /*0120*/  UMOV UR5, 0x2 ;  /* 0x0000000200057882 */ /* 0x000fe20000000000 */
[----:B------:R-:W-:Y:S02]  /*0130*/  IMAD.MOV.U32 R4, RZ, RZ, 0x1 ;  /* 0x00000001ff047424 */ /* 0x000fe400078e00ff */
[----:B------:R-:W-:Y:S02]  /*0140*/  IMAD.MOV.U32 R5, RZ, RZ, 0x3 ;  /* 0x00000003ff057424 */ /* 0x000fe400078e00ff */
[----:B------:R-:W-:Y:S04]  /*0150*/  DEPBAR.LE SB1, 0x36 ;  /* 0x00009d800000791a */ /* 0x000fe80000000000 */
[----:B------:R-:W1:Y:S02]  /*0160*/  UTCATOMSWS.FIND_AND_SET.ALIGN UP1, UR5, UR5 ;  /* 0x00000005000575e3 */ /* 0x000e640008020800 */
[----:B-1----:R-:W-:-:S04]  /*0170*/  PLOP3.LUT P0, PT, PT, PT, UP1, 0x80, 0x8 ;  /* 0x000000000008781c */ /* 0x002fc80003f0f018 */
[----:B------:R-:W-:-:S04]  /*0180*/  SEL R0, RZ, 0xffffffff, !P0 ;  /* 0xffffffffff007807 */ /* 0x000fc80004000000 */
[----:B------:R-:W-:Y:S01]  /*0190*/  ISETP.NE.AND P0, PT, R0, RZ, PT ;  /* 0x000000ff0000720c */ /* 0x000fe20003f05270 */
[----:B------:R-:W-:-:S12]  /*01a0*/  IMAD.U32 R0, RZ, RZ, UR5 ;  /* 0x00000005ff007e24 */ /* 0x000fd8000f8e00ff */
[----:B------:R-:W-:Y:S05]  /*01b0*/  @P0 BRA `(.L_x_3) ;  /* 0x0000000000240947 */ /* 0x000fea0003800000 */
.L_x_4:
[----:B------:R-:W-:Y:S05]  /*01c0*/  NANOSLEEP 0x64 ;  /* 0x000000640000795d */ /* 0x000fea0003800000 */
[----:B------:R-:W-:-:S05]  /*01d0*/  UMOV UR5, 0x2 ;  /* 0x0000000200057882 */ /* 0x000fca0000000000 */
[----:B------:R-:W-:Y:S04]  /*01e0*/  DEPBAR.LE SB1, 0x36 ;  /* 0x00009d800000791a */ /* 0x000fe80000000000 */
[----:B------:R-:W1:Y:S02]  /*01f0*/  UTCATOMSWS.FIND_AND_SET.ALIGN UP1, UR5, UR5 ;  /* 0x00000005000575e3 */ /* 0x000e640008020800 */
[----:B-1----:R-:W-:-:S04]  /*0200*/  PLOP3.LUT P0, PT, PT, PT, UP1, 0x80, 0x8 ;  /* 0x000000000008781c */ /* 0x002fc80003f0f018 */
[----:B------:R-:W-:-:S04]  /*0210*/  SEL R0, RZ, 0xffffffff, !P0 ;  /* 0xffffffffff007807 */ /* 0x000fc80004000000 */
[----:B------:R-:W-:Y:S01]  /*0220*/  ISETP.NE.AND P0, PT, R0, RZ, PT ;  /* 0x000000ff0000720c */ /* 0x000fe20003f05270 */
[----:B------:R-:W-:-:S12]  /*0230*/  IMAD.U32 R0, RZ, RZ, UR5 ;  /* 0x00000005ff007e24 */ /* 0x000fd8000f8e00ff */
[----:B------:R-:W-:Y:S05]  /*0240*/  @!P0 BRA `(.L_x_4) ;  /* 0xfffffffc00dc8947 */ /* 0x000fea000383ffff */
.L_x_3:
[C---:B------:R-:W-:Y:S01]  /*0250*/  VIADD R3, R0.reuse, 0x10 ;  /* 0x0000001000037836 */ /* 0x040fe20000000000 */
[----:B------:R-:W-:Y:S01]  /*0260*/  UMOV UR5, 0x50 ;  /* 0x0000005000057882 */ /* 0x000fe20000000000 */
[----:B------:R-:W-:Y:S01]  /*0270*/  SHF.L.U32 R2, R5, R0, RZ ;  /* 0x0000000005027219 */ /* 0x000fe200000006ff */
[----:B------:R-:W-:Y:S01]  /*0280*/  ULEA UR5, UR6, UR5, 0x18 ;  /* 0x0000000506057291 */ /* 0x000fe2000f8ec0ff */
[----:B------:R-:W-:Y:S01]  /*0290*/  IMAD.SHL.U32 R0, R0, 0x20, RZ ;  /* 0x0000002000007824 */ /* 0x000fe200078e00ff */
[----:B------:R-:W-:-:S04]  /*02a0*/  SHF.L.U32 R3, R4, R3, RZ ;  /* 0x0000000304037219 */ /* 0x000fc800000006ff */
[----:B------:R-:W-:-:S05]  /*02b0*/  LOP3.LUT R2, R3, R2, RZ, 0xfc, !PT ;  /* 0x0000000203027212 */ /* 0x000fca00078efcff */
[----:B------:R1:W-:Y:S04]  /*02c0*/  ATOMS.OR RZ, [UR5], R2 ;  /* 0x00000002ffff798c */ /* 0x0003e8000b000005 */
[----:B------:R1:W-:Y:S01]  /*02d0*/  STS [UR4], R0 ;  /* 0x00000000ff007988 */ /* 0x0003e20008000804 */
[----:B------:R-:W-:Y:S05]  /*02e0*/  BRA `(.L_x_2) ;  /* 0x0000000000107947 */ /* 0x000fea0003800000 */
.L_x_1:
[----:B------:R-:W-:Y:S01]  /*02f0*/  IMAD.MOV.U32 R0, RZ, RZ, -0x1 ;  /* 0xffffffffff007424 */ /* 0x000fe200078e00ff */
[----:B------:R-:W-:-:S04]  /*0300*/  MOV R2, 0x330 ;  /* 0x0000033000027802 */ /* 0x000fc80000000f00 */
[----:B------:R1:W-:Y:S03]  /*0310*/  STS [UR4], R0 ;  /* 0x00000000ff007988 */ /* 0x0003e60008000804 */
[----:B01----:R-:W-:Y:S05]  /*0320*/  CALL.REL.NOINC `($__internal_1_$__cuda_sm10x_tcgen05_guardrail_trap_phase_invalid_during_alloc) ;  /* 0x00000110005c7944 */ /* 0x003fea0003c00000 */
.L_x_2:
[----:B------:R-:W-:Y:S05]  /*0330*/  WARPSYNC.ALL ;  /* 0x0000000000007948 */ /* 0x000fea0003800000 */
[----:B------:R-:W-:Y:S01]  /*0340*/  NOP ;  /* 0x0000000000007918 */ /* 0x000fe20000000000 */
.L_x_0:
[----:B------:R-:W2:Y:S01]  /*0350*/  LDC.64 R100, c[0x0][0x398] ;  /* 0x0000e600ff647b82 */ /* 0x000ea20000000a00 */
[----:B------:R-:W3:Y:S01]  /*0360*/  S2R R5, SR_CTAID.X ;  /* 0x0000000000057919 */ /* 0x000ee20000002500 */
[----:B------:R-:W-:Y:S01]  /*0370*/  UMOV UR9, 0x400 ;  /* 0x0000040000097882 */ /* 0x000fe20000000000 */
[----:B------:R-:W4:Y:S01]  /*0380*/  LDCU UR22, c[0x0][0x3a0] ;  /* 0x00007400ff1677ac */ /* 0x000f220008000800 */
[----:B------:R-:W5:Y:S01]  /*0390*/  S2R R13, SR_TID.X ;  /* 0x00000000000d7919 */ /* 0x000f620000002100 */
[----:B------:R-:W1:Y:S03]  /*03a0*/  LDCU.64 UR12, c[0x0][0x3a8] ;  /* 0x00007500ff0c77ac */ /* 0x000e660008000a00 */
[----:B------:R-:W0:Y:S01]  /*03b0*/  S2UR UR5, SR_CgaCtaId ;  /* 0x00000000000579c3 */ /* 0x000e220000008800 */
[----:B------:R-:W0:Y:S01]  /*03c0*/  LDCU UR14, c[0x0][0x3a4] ;  /* 0x00007480ff0e77ac */ /* 0x000e220008000800 */
[----:B------:R-:W-:Y:S01]  /*03d0*/  UMOV UR7, 0x1 ;  /* 0x0000000100077882 */ /* 0x000fe20000000000 */
[----:B------:R-:W0:Y:S01]  /*03e0*/  LDCU.128 UR16, c[0x0][0x380] ;  /* 0x00007000ff1077ac */ /* 0x000e220008000c00 */
[----:B----4-:R-:W-:Y:S01]  /*03f0*/  UIADD3 UR24, UPT, UPT, UR22, 0x7f, URZ ;  /* 0x0000007f16187890 */ /* 0x010fe2000fffe0ff */
[----:B-12---:R-:W-:Y:S01]  /*0400*/  VIADD R0, R101, 0x3f ;  /* 0x0000003f65007836 */ /* 0x006fe20000000000 */
[----:B------:R-:W-:-:S02]  /*0410*/  IABS R77, R101 ;  /* 0x00000065004d7213 */ /* 0x000fc40000000000 */
[----:B------:R-:W-:Y:S01]  /*0420*/  UISETP.GT.AND UP1, UPT, UR24, 0x7f, UPT ;  /* 0x0000007f1800788c */ /* 0x000fe2000bf24270 */
[----:B------:R-:W-:Y:S01]  /*0430*/  IMAD.U32 R32, RZ, RZ, UR12 ;  /* 0x0000000cff207e24 */ /* 0x000fe2000f8e00ff */
[----:B------:R-:W-:Y:S01]  /*0440*/  SHF.R.S32.HI R3, RZ, 0x1f, R0 ;  /* 0x0000001fff037819 */ /* 0x000fe20000011400 */
[----:B------:R-:W-:Y:S01]  /*0450*/  IMAD.U32 R59, RZ, RZ, UR12 ;  /* 0x0000000cff3b7e24 */ /* 0x000fe2000f8e00ff */
[----:B0-----:R-:W-:Y:S02]  /*0460*/  ULEA UR9, UR5, UR9, 0x18 ;  /* 0x0000000905097291 */ /* 0x001fe4000f8ec0ff */
[----:B------:R-:W-:Y:S01]  /*0470*/  LEA.HI R3, R3, R0, RZ, 0x6 ;  /* 0x0000000003037211 */ /* 0x000fe200078f30ff */
[----:B------:R-:W-:Y:S01]  /*0480*/  BAR.SYNC.DEFER_BLOCKING 0x0 ;  /* 0x0000000000007b1d */ /* 0x000fe20000010000 */
[----:B---3--:R-:W-:Y:S01]  /*0490*/  IABS R8, R5 ;  /* 0x0000000500087213 */ /* 0x008fe20000000000 */
[----:B------:R-:W-:Y:S01]  /*04a0*/  UIADD3 UR6, UPT, UPT, UR9, 0x8000, URZ ;  /* 0x0000800009067890 */ /* 0x000fe2000fffe0ff */
[----:B------:R-:W-:-:S05]  /*04b0*/  SHF.R.S32.HI R3, RZ, 0x6, R3 ;  /* 0x00000006ff037819 */ /* 0x000fca0000011403 */
[----:B------:R-:W-:-:S05]  /*04c0*/  IMAD.SHL.U32 R4, R3, 0x4, RZ ;  /* 0x0000000403047824 */ /* 0x000fca00078e00ff */
[-C--:B------:R-:W-:Y:S02]  /*04d0*/  IABS R7, R4.reuse ;  /* 0x0000000400077213 */ /* 0x080fe40000000000 */
[----:B------:R-:W-:Y:S02]  /*04e0*/  IABS R10, R4 ;  /* 0x00000004000a7213 */ /* 0x000fe40000000000 */
[----:B------:R-:W0:Y:S01]  /*04f0*/  I2F.RP R0, R7 ;  /* 0x0000000700007306 */ /* 0x000e220000209400 */
[----:B------:R-:W1:Y:S07]  /*0500*/  LDS R11, [UR9] ;  /* 0x00000009ff0b7984 */ /* 0x000e6e0008000800 */
[----:B0-----:R-:W0:Y:S02]  /*0510*/  MUFU.RCP R0, R0 ;  /* 0x0000000000007308 */ /* 0x001e240000001000 */
[----:B0-----:R-:W-:-:S02]  /*0520*/  VIADD R2, R0, 0xffffffe ;  /* 0x0ffffffe00027836 */ /* 0x001fc40000000000 */
[----:B------:R-:W-:-:S04]  /*0530*/  IMAD.MOV R0, RZ, RZ, -R10 ;  /* 0x000000ffff007224 */ /* 0x000fc800078e0a0a */
[----:B------:R0:W2:Y:S02]  /*0540*/  F2I.FTZ.U32.TRUNC.NTZ R3, R2 ;  /* 0x0000000200037305 */ /* 0x0000a4000021f000 */
[----:B0-----:R-:W-:Y:S01]  /*0550*/  IMAD.MOV.U32 R2, RZ, RZ, RZ ;  /* 0x000000ffff027224 */ /* 0x001fe200078e00ff */
[----:B-1----:R-:W-:Y:S01]  /*0560*/  R2UR UR8, R11 ;  /* 0x000000000b0872ca */ /* 0x002fe200000e0000 */
[----:B--2---:R-:W-:-:S04]  /*0570*/  IMAD.MOV R6, RZ, RZ, -R3 ;  /* 0x000000ffff067224 */ /* 0x004fc800078e0a03 */
[----:B------:R-:W-:Y:S02]  /*0580*/  IMAD R9, R6, R7, RZ ;  /* 0x0000000706097224 */ /* 0x000fe400078e02ff */
[----:B------:R-:W-:Y:S02]  /*0590*/  IMAD.MOV.U32 R6, RZ, RZ, R8 ;  /* 0x000000ffff067224 */ /* 0x000fe400078e0008 */
[----:B------:R-:W-:-:S06]  /*05a0*/  IMAD.HI.U32 R3, R3, R9, R2 ;  /* 0x0000000903037227 */ /* 0x000fcc00078e0002 */
[----:B------:R-:W-:-:S04]  /*05b0*/  IMAD.HI.U32 R3, R3, R6, RZ ;  /* 0x0000000603037227 */ /* 0x000fc800078e00ff */
[----:B------:R-:W-:Y:S01]  /*05c0*/  IMAD R0, R3, R0, R6 ;  /* 0x0000000003007224 */ /* 0x000fe200078e0206 */
[----:B------:R-:W-:Y:S04]  /*05d0*/  BAR.SYNC.DEFER_BLOCKING 0x0 ;  /* 0x0000000000007b1d */ /* 0x000fe80000010000 */
[----:B------:R-:W-:-:S13]  /*05e0*/  ISETP.GT.U32.AND P1, PT, R7, R0, PT ;  /* 0x000000000700720c */ /* 0x000fda0003f24070 */
[----:B------:R-:W-:Y:S02]  /*05f0*/  @!P1 IMAD.IADD R0, R0, 0x1, -R7 ;  /* 0x0000000100009824 */ /* 0x000fe400078e0a07 */
[----:B------:R-:W-:Y:S01]  /*0600*/  @!P1 VIADD R3, R3, 0x1 ;  /* 0x0000000103039836 */ /* 0x000fe20000000000 */
[----:B------:R-:W-:Y:S02]  /*0610*/  ISETP.NE.AND P1, PT, R4, RZ, PT ;  /* 0x000000ff0400720c */ /* 0x000fe40003f25270 */
[----:B------:R-:W-:Y:S02]  /*0620*/  ISETP.GE.U32.AND P0, PT, R0, R7, PT ;  /* 0x000000070000720c */ /* 0x000fe40003f06070 */
[----:B------:R-:W-:-:S04]  /*0630*/  LOP3.LUT R0, R5, R4, RZ, 0x3c, !PT ;  /* 0x0000000405007212 */ /* 0x000fc800078e3cff */
[----:B------:R-:W-:Y:S01]  /*0640*/  ISETP.GE.AND P2, PT, R0, RZ, PT ;  /* 0x000000ff0000720c */ /* 0x000fe20003f46270 */
[----:B------:R-:W-:-:S06]  /*0650*/  VIADD R0, R100, 0x3f ;  /* 0x0000003f64007836 */ /* 0x000fcc0000000000 */
[----:B------:R-:W-:-:S04]  /*0660*/  @P0 VIADD R3, R3, 0x1 ;  /* 0x0000000103030836 */ /* 0x000fc80000000000 */
[----:B------:R-:W-:Y:S01]  /*0670*/  IMAD.MOV.U32 R2, RZ, RZ, R3 ;  /* 0x000000ffff027224 */ /* 0x000fe200078e0003 */
[----:B------:R-:W-:-:S03]  /*0680*/  SHF.R.S32.HI R3, RZ, 0x1f, R0 ;  /* 0x0000001fff037819 */ /* 0x000fc60000011400 */
[----:B------:R-:W-:Y:S01]  /*0690*/  @!P2 IMAD.MOV R2, RZ, RZ, -R2 ;  /* 0x000000ffff02a224 */ /* 0x000fe200078e0a02 */
[----:B------:R-:W-:Y:S02]  /*06a0*/  @!P1 LOP3.LUT R2, RZ, R4, RZ, 0x33, !PT ;  /* 0x00000004ff029212 */ /* 0x000fe400078e33ff */
[----:B------:R-:W-:-:S03]  /*06b0*/  LEA.HI R3, R3, R0, RZ, 0x6 ;  /* 0x0000000003037211 */ /* 0x000fc600078f30ff */
[----:B------:R-:W-:Y:S02]  /*06c0*/  IMAD.SHL.U32 R8, R2, 0x4, RZ ;  /* 0x0000000402087824 */ /* 0x000fe400078e00ff */
[----:B------:R-:W-:-:S03]  /*06d0*/  IMAD.MOV R2, RZ, RZ, -R2 ;  /* 0x000000ffff027224 */ /* 0x000fc600078e0a02 */
[----:B------:R-:W-:Y:S01]  /*06e0*/  LEA.HI.SX32 R3, R3, -R8, 0x1a ;  /* 0x8000000803037211 */ /* 0x000fe200078fd2ff */
[----:B------:R-:W-:Y:S02]  /*06f0*/  IMAD R9, R4, R2, R5 ;  /* 0x0000000204097224 */ /* 0x000fe400078e0205 */
[----:B------:R-:W-:Y:S01]  /*0700*/  IMAD.MOV.U32 R2, RZ, RZ, RZ ;  /* 0x000000ffff027224 */ /* 0x000fe200078e00ff */
[----:B------:R-:W-:Y:S02]  /*0710*/  VIMNMX R10, PT, PT, R3, 0x4, PT ;  /* 0x00000004030a7848 */ /* 0x000fe40003fe0100 */
[----:B------:R-:W-:Y:S02]  /*0720*/  IABS R4, R9 ;  /* 0x0000000900047213 */ /* 0x000fe40000000000 */
[----:B------:R-:W-:-:S04]  /*0730*/  IABS R6, R10 ;  /* 0x0000000a00067213 */ /* 0x000fc80000000000 */
[----:B------:R-:W0:Y:S08]  /*0740*/  I2F.RP R0, R6 ;  /* 0x0000000600007306 */ /* 0x000e300000209400 */
[----:B0-----:R-:W0:Y:S02]  /*0750*/  MUFU.RCP R0, R0 ;  /* 0x0000000000007308 */ /* 0x001e240000001000 */
[----:B0-----:R-:W-:Y:S01]  /*0760*/  VIADD R3, R0, 0xffffffe ;  /* 0x0ffffffe00037836 */ /* 0x001fe20000000000 */
[----:B------:R-:W-:-:S05]  /*0770*/  IABS R0, R10 ;  /* 0x0000000a00007213 */ /* 0x000fca0000000000 */
[----:B------:R-:W0:Y:S02]  /*0780*/  F2I.FTZ.U32.TRUNC.NTZ R3, R3 ;  /* 0x0000000300037305 */ /* 0x000e24000021f000 */
[----:B0-----:R-:W-:-:S04]  /*0790*/  IMAD.MOV R7, RZ, RZ, -R3 ;  /* 0x000000ffff077224 */ /* 0x001fc800078e0a03 */
[----:B------:R-:W-:Y:S01]  /*07a0*/  IMAD R5, R7, R6, RZ ;  /* 0x0000000607057224 */ /* 0x000fe200078e02ff */
[----:B------:R-:W-:-:S03]  /*07b0*/  IABS R7, R100 ;  /* 0x0000006400077213 */ /* 0x000fc60000000000 */
[----:B------:R-:W-:Y:S02]  /*07c0*/  IMAD.HI.U32 R2, R3, R5, R2 ;  /* 0x0000000503027227 */ /* 0x000fe400078e0002 */
[----:B------:R-:W0:Y:S02]  /*07d0*/  I2F.RP R5, R77 ;  /* 0x0000004d00057306 */ /* 0x000e240000209400 */
[----:B------:R-:W-:Y:S02]  /*07e0*/  IMAD.MOV.U32 R3, RZ, RZ, R4 ;  /* 0x000000ffff037224 */ /* 0x000fe400078e0004 */
[----:B------:R-:W-:Y:S02]  /*07f0*/  IMAD.MOV R4, RZ, RZ, -R0 ;  /* 0x000000ffff047224 */ /* 0x000fe400078e0a00 */
[----:B------:R-:W-:-:S04]  /*0800*/  IMAD.HI.U32 R0, R2, R3, RZ ;  /* 0x0000000302007227 */ /* 0x000fc800078e00ff */
[----:B------:R-:W-:Y:S02]  /*0810*/  IMAD R3, R0, R4, R3 ;  /* 0x0000000400037224 */ /* 0x000fe400078e0203 */
[----:B------:R-:W-:-:S03]  /*0820*/  IMAD.MOV.U32 R2, RZ, RZ, R7 ;  /* 0x000000ffff027224 */ /* 0x000fc600078e0007 */
[----:B------:R-:W-:Y:S01]  /*0830*/  ISETP.GT.U32.AND P1, PT, R6, R3, PT ;  /* 0x000000030600720c */ /* 0x000fe20003f24070 */
[----:B0-----:R-:W0:Y:S08]  /*0840*/  MUFU.RCP R5, R5 ;  /* 0x0000000500057308 */ /* 0x001e300000001000 */
[----:B------:R-:W1:Y:S04]  /*0850*/  I2F.RP R4, R2 ;  /* 0x0000000200047306 */ /* 0x000e680000209400 */
[----:B------:R-:W-:-:S02]  /*0860*/  @!P1 IMAD.IADD R3, R3, 0x1, -R6 ;  /* 0x0000000103039824 */ /* 0x000fc400078e0a06 */
[----:B------:R-:W-:Y:S01]  /*0870*/  @!P1 VIADD R0, R0, 0x1 ;  /* 0x0000000100009836 */ /* 0x000fe20000000000 */
[----:B------:R-:W-:Y:S02]  /*0880*/  ISETP.NE.AND P1, PT, R10, RZ, PT ;  /* 0x000000ff0a00720c */ /* 0x000fe40003f25270 */
[----:B------:R-:W-:Y:S01]  /*0890*/  ISETP.GE.U32.AND P0, PT, R3, R6, PT ;  /* 0x000000060300720c */ /* 0x000fe20003f06070 */
[----:B0-----:R-:W-:Y:S01]  /*08a0*/  VIADD R6, R5, 0xffffffe ;  /* 0x0ffffffe05067836 */ /* 0x001fe20000000000 */
[----:B------:R-:W-:Y:S02]  /*08b0*/  LOP3.LUT R3, R9, R10, RZ, 0x3c, !PT ;  /* 0x0000000a09037212 */ /* 0x000fe400078e3cff */
[--C-:B-----5:R-:W-:Y:S01]  /*08c0*/  SHF.R.U32.HI R5, RZ, 0x5, R13.reuse ;  /* 0x00000005ff057819 */ /* 0x120fe2000001160d */
[----:B------:R0:W2:Y:S01]  /*08d0*/  F2I.FTZ.U32.TRUNC.NTZ R7, R6 ;  /* 0x0000000600077305 */ /* 0x0000a2000021f000 */
[----:B------:R-:W-:Y:S02]  /*08e0*/  ISETP.GE.AND P2, PT, R3, RZ, PT ;  /* 0x000000ff0300720c */ /* 0x000fe40003f46270 */
[----:B------:R-:W-:-:S02]  /*08f0*/  SHF.R.U32.HI R3, RZ, 0x6, R13 ;  /* 0x00000006ff037819 */ /* 0x000fc4000001160d */
[----:B------:R-:W-:-:S03]  /*0900*/  R2UR UR11, R5 ;  /* 0x00000000050b72ca */ /* 0x000fc600000e0000 */
[----:B-1----:R-:W1:Y:S01]  /*0910*/  MUFU.RCP R4, R4 ;  /* 0x0000000400047308 */ /* 0x002e620000001000 */
[----:B------:R-:W-:Y:S01]  /*0920*/  @P0 VIADD R0, R0, 0x1 ;  /* 0x0000000100000836 */ /* 0x000fe20000000000 */
[----:B0-----:R-:W-:Y:S02]  /*0930*/  SGXT.U32 R6, R3, 0x1 ;  /* 0x000000010306781a */ /* 0x001fe40000000000 */
[----:B------:R-:W-:Y:S02]  /*0940*/  PLOP3.LUT P0, PT, PT, PT, UP1, 0x80, 0x8 ;  /* 0x000000000008781c */ /* 0x000fe40003f0f018 */
[----:B------:R-:W-:Y:S01]  /*0950*/  @!P2 IMAD.MOV R0, RZ, RZ, -R0 ;  /* 0x000000ffff00a224 */ /* 0x000fe200078e0a00 */
[----:B------:R-:W-:Y:S01]  /*0960*/  @!P1 LOP3.LUT R0, RZ, R10, RZ, 0x33, !PT ;  /* 0x0000000aff009212 */ /* 0x000fe200078e33ff */
[----:B--2---:R-:W-:Y:S01]  /*0970*/  IMAD.MOV R12, RZ, RZ, -R7 ;  /* 0x000000ffff0c7224 */ /* 0x004fe200078e0a07 */
[----:B------:R-:W-:Y:S01]  /*0980*/  ISETP.LT.AND P0, PT, R6, UR22, P0 ;  /* 0x0000001606007c0c */ /* 0x000fe20008701270 */
[----:B------:R-:W-:Y:S01]  /*0990*/  IMAD.MOV.U32 R6, RZ, RZ, RZ ;  /* 0x000000ffff067224 */ /* 0x000fe200078e00ff */
[----:B------:R-:W-:Y:S01]  /*09a0*/  USHF.L.U32 UR4, UR11, 0x15, URZ ;  /* 0x000000150b047899 */ /* 0x000fe200080006ff */
[----:B------:R-:W-:-:S02]  /*09b0*/  IMAD.MOV R3, RZ, RZ, -R0 ;  /* 0x000000ffff037224 */ /* 0x000fc400078e0a00 */
[----:B------:R-:W-:Y:S01]  /*09c0*/  IMAD.SHL.U32 R0, R0, 0x40, RZ ;  /* 0x0000004000007824 */ /* 0x000fe200078e00ff */
[----:B------:R-:W-:Y:S01]  /*09d0*/  ULOP3.LUT UR4, UR4, 0x600000, URZ, 0xc0, !UPT ;  /* 0x0060000004047892 */ /* 0x000fe2000f8ec0ff */
[----:B------:R-:W-:Y:S02]  /*09e0*/  IMAD R87, R12, R77, RZ ;  /* 0x0000004d0c577224 */ /* 0x000fe400078e02ff */
[----:B-1----:R-:W-:Y:S01]  /*09f0*/  VIADD R4, R4, 0xffffffe ;  /* 0x0ffffffe04047836 */ /* 0x002fe20000000000 */
[----:B------:R-:W-:Y:S01]  /*0a00*/  IABS R112, R0 ;  /* 0x0000000000707213 */ /* 0x000fe20000000000 */
[----:B------:R-:W-:Y:S01]  /*0a10*/  VIADD R83, R0, 0x2 ;  /* 0x0000000200537836 */ /* 0x000fe20000000000 */
[----:B------:R-:W-:Y:S01]  /*0a20*/  UIADD3 UR10, UPT, UPT, UR8, UR4, URZ ;  /* 0x00000004080a7290 */ /* 0x000fe2000fffe0ff */
[----:B------:R-:W0:Y:S01]  /*0a30*/  F2I.FTZ.U32.TRUNC.NTZ R5, R4 ;  /* 0x0000000400057305 */ /* 0x000e22000021f000 */
[----:B------:R-:W-:Y:S02]  /*0a40*/  IMAD R3, R10, R3, R9 ;  /* 0x000000030a037224 */ /* 0x000fe400078e0209 */
[----:B------:R-:W-:Y:S01]  /*0a50*/  IMAD.HI.U32 R87, R7, R87, R6 ;  /* 0x0000005707577227 */ /* 0x000fe200078e0006 */
[----:B------:R-:W-:-:S02]  /*0a60*/  IABS R10, R83 ;  /* 0x00000053000a7213 */ /* 0x000fc40000000000 */
[----:B------:R-:W-:Y:S01]  /*0a70*/  LOP3.LUT R6, R13, 0x3f, RZ, 0xc0, !PT ;  /* 0x0000003f0d067812 */ /* 0x000fe200078ec0ff */
[----:B------:R-:W-:Y:S02]  /*0a80*/  VIADD R113, R0, 0x4 ;  /* 0x0000000400717836 */ /* 0x000fe40000000000 */
[----:B------:R-:W-:-:S04]  /*0a90*/  IMAD.HI.U32 R9, R87, R10, RZ ;  /* 0x0000000a57097227 */ /* 0x000fc800078e00ff */
[----:B------:R-:W-:Y:S02]  /*0aa0*/  IMAD.MOV R9, RZ, RZ, -R9 ;  /* 0x000000ffff097224 */ /* 0x000fe400078e0a09 */
[----:B0-----:R-:W-:Y:S02]  /*0ab0*/  IMAD.MOV R11, RZ, RZ, -R5 ;  /* 0x000000ffff0b7224 */ /* 0x001fe400078e0a05 */
[----:B------:R-:W-:Y:S01]  /*0ac0*/  IMAD R115, R77, R9, R10 ;  /* 0x000000094d737224 */ /* 0x000fe200078e020a */
[----:B------:R-:W-:Y:S01]  /*0ad0*/  IABS R10, R113 ;  /* 0x00000071000a7213 */ /* 0x000fe20000000000 */
[----:B------:R-:W-:Y:S02]  /*0ae0*/  IMAD.MOV.U32 R4, RZ, RZ, RZ ;  /* 0x000000ffff047224 */ /* 0x000fe400078e00ff */
[----:B------:R-:W-:Y:S02]  /*0af0*/  IMAD R11, R11, R2, RZ ;  /* 0x000000020b0b7224 */ /* 0x000fe400078e02ff */
[----:B------:R-:W-:-:S02]  /*0b00*/  VIADD R81, R0, 0x3 ;  /* 0x0000000300517836 */ /* 0x000fc40000000000 */
[----:B------:R-:W-:-:S03]  /*0b10*/  IMAD.HI.U32 R4, R5, R11, R4 ;  /* 0x0000000b05047227 */ /* 0x000fc600078e0004 */
[----:B------:R-:W-:Y:S01]  /*0b20*/  IABS R116, R81 ;  /* 0x0000005100747213 */ /* 0x000fe20000000000 */
[----:B------:R-:W-:Y:S02]  /*0b30*/  IMAD.IADD R3, R8, 0x1, R3 ;  /* 0x0000000108037824 */ /* 0x000fe400078e0203 */
[----:B------:R-:W-:-:S04]  /*0b40*/  IMAD.HI.U32 R5, R87, R10, RZ ;  /* 0x0000000a57057227 */ /* 0x000fc800078e00ff */
[C---:B------:R-:W-:Y:S02]  /*0b50*/  VIADD R85, R0.reuse, 0x1 ;  /* 0x0000000100557836 */ /* 0x040fe40000000000 */
[----:B------:R-:W-:Y:S02]  /*0b60*/  IMAD R15, R3, 0x40, R6 ;  /* 0x00000040030f7824 */ /* 0x000fe400078e0206 */
[----:B------:R-:W-:Y:S01]  /*0b70*/  IMAD.MOV R5, RZ, RZ, -R5 ;  /* 0x000000ffff057224 */ /* 0x000fe200078e0a05 */
[----:B------:R-:W-:Y:S01]  /*0b80*/  IABS R114, R85 ;  /* 0x0000005500727213 */ /* 0x000fe20000000000 */
[----:B------:R-:W-:Y:S01]  /*0b90*/  VIADD R160, R0, 0x8 ;  /* 0x0000000800a07836 */ /* 0x000fe20000000000 */
[----:B------:R-:W-:Y:S01]  /*0ba0*/  IABS R9, R15 ;  /* 0x0000000f00097213 */ /* 0x000fe20000000000 */
[----:B------:R-:W-:Y:S01]  /*0bb0*/  IMAD.HI.U32 R3, R87, R116, RZ ;  /* 0x0000007457037227 */ /* 0x000fe200078e00ff */
[----:B------:R-:W-:Y:S01]  /*0bc0*/  ISETP.GE.AND P2, PT, R15, RZ, PT ;  /* 0x000000ff0f00720c */ /* 0x000fe20003f46270 */
[----:B------:R-:W-:Y:S02]  /*0bd0*/  STL [R1+0x138], R15 ;  /* 0x0001380f01007387 */ /* 0x000fe40000100800 */
[----:B------:R-:W-:Y:S01]  /*0be0*/  IMAD R117, R77, R5, R10 ;  /* 0x000000054d757224 */ /* 0x000fe200078e020a */
[----:B------:R-:W-:Y:S01]  /*0bf0*/  IABS R10, R160 ;  /* 0x000000a0000a7213 */ /* 0x000fe20000000000 */
[----:B------:R-:W-:-:S02]  /*0c00*/  IMAD.MOV R3, RZ, RZ, -R3 ;  /* 0x000000ffff037224 */ /* 0x000fc400078e0a03 */
[C---:B------:R-:W-:Y:S02]  /*0c10*/  VIADD R161, R0.reuse, 0x9 ;  /* 0x0000000900a17836 */ /* 0x040fe40000000000 */
[----:B------:R-:W-:Y:S02]  /*0c20*/  VIADD R159, R0, 0x7 ;  /* 0x00000007009f7836 */ /* 0x000fe40000000000 */
[----:B------:R-:W-:Y:S01]  /*0c30*/  IMAD.HI.U32 R8, R87, R114, RZ ;  /* 0x0000007257087227 */ /* 0x000fe200078e00ff */
[----:B------:R-:W-:Y:S02]  /*0c40*/  IABS R122, R161 ;  /* 0x000000a1007a7213 */ /* 0x000fe40000000000 */
[----:B------:R-:W-:Y:S01]  /*0c50*/  IABS R120, R159 ;  /* 0x0000009f00787213 */ /* 0x000fe20000000000 */
[----:B------:R-:W-:Y:S02]  /*0c60*/  IMAD R116, R77, R3, R116 ;  /* 0x000000034d747224 */ /* 0x000fe400078e0274 */
[----:B------:R-:W-:-:S04]  /*0c70*/  IMAD.HI.U32 R3, R87, R10, RZ ;  /* 0x0000000a57037227 */ /* 0x000fc800078e00ff */
[----:B------:R-:W-:Y:S02]  /*0c80*/  IMAD.MOV R8, RZ, RZ, -R8 ;  /* 0x000000ffff087224 */ /* 0x000fe400078e0a08 */
[----:B------:R-:W-:Y:S02]  /*0c90*/  IMAD.MOV R3, RZ, RZ, -R3 ;  /* 0x000000ffff037224 */ /* 0x000fe400078e0a03 */
[C---:B------:R-:W-:Y:S02]  /*0ca0*/  VIADD R166, R0.reuse, 0xe ;  /* 0x0000000e00a67836 */ /* 0x040fe40000000000 */
[----:B------:R-:W-:Y:S02]  /*0cb0*/  IMAD R114, R77, R8, R114 ;  /* 0x000000084d727224 */ /* 0x000fe400078e0272 */
[----:B------:R-:W-:Y:S02]  /*0cc0*/  VIADD R164, R0, 0xc ;  /* 0x0000000c00a47836 */ /* 0x000fe40000000000 */
[----:B------:R-:W-:-:S03]  /*0cd0*/  IMAD.HI.U32 R5, R87, R122, RZ ;  /* 0x0000007a57057227 */ /* 0x000fc600078e00ff */
[----:B------:R-:W-:Y:S01]  /*0ce0*/  IABS R14, R164 ;  /* 0x000000a4000e7213 */ /* 0x000fe20000000000 */
[----:B------:R-:W-:-:S04]  /*0cf0*/  IMAD.HI.U32 R8, R87, R120, RZ ;  /* 0x0000007857087227 */ /* 0x000fc800078e00ff */
[C---:B------:R-:W-:Y:S01]  /*0d00*/  IMAD R121, R77.reuse, R3, R10 ;  /* 0x000000034d797224 */ /* 0x040fe200078e020a */
[----:B------:R-:W-:Y:S01]  /*0d10*/  IABS R10, R166 ;  /* 0x000000a6000a7213 */ /* 0x000fe20000000000 */
[----:B------:R-:W-:Y:S02]  /*0d20*/  IMAD.MOV R5, RZ, RZ, -R5 ;  /* 0x000000ffff057224 */ /* 0x000fe400078e0a05 */
[C---:B------:R-:W-:Y:S02]  /*0d30*/  VIADD R165, R0.reuse, 0xd ;  /* 0x0000000d00a57836 */ /* 0x040fe40000000000 */
[----:B------:R-:W-:Y:S02]  /*0d40*/  IMAD.MOV R8, RZ, RZ, -R8 ;  /* 0x000000ffff087224 */ /* 0x000fe400078e0a08 */
[----:B------:R-:W-:Y:S01]  /*0d50*/  VIADD R158, R0, 0x6 ;  /* 0x00000006009e7836 */ /* 0x000fe20000000000 */
[----:B------:R-:W-:Y:S01]  /*0d60*/  IABS R126, R165 ;  /* 0x000000a5007e7213 */ /* 0x000fe20000000000 */
[----:B------:R-:W-:-:S02]  /*0d70*/  IMAD R122, R77, R5, R122 ;  /* 0x000000054d7a7224 */ /* 0x000fc400078e027a */
[----:B------:R-:W-:Y:S01]  /*0d80*/  IMAD.HI.U32 R7, R87, R112, RZ ;  /* 0x0000007057077227 */ /* 0x000fe200078e00ff */
[----:B------:R-:W-:-:S03]  /*0d90*/  IABS R12, R158 ;  /* 0x0000009e000c7213 */ /* 0x000fc60000000000 */
[----:B------:R-:W-:Y:S02]  /*0da0*/  IMAD R120, R77, R8, R120 ;  /* 0x000000084d787224 */ /* 0x000fe400078e0278 */
[----:B------:R-:W-:Y:S02]  /*0db0*/  VIADD R175, R0, 0x11 ;  /* 0x0000001100af7836 */ /* 0x000fe40000000000 */
[----:B------:R-:W-:-:S03]  /*0dc0*/  IMAD.HI.U32 R5, R87, R10, RZ ;  /* 0x0000000a57057227 */ /* 0x000fc600078e00ff */
[----:B------:R-:W-:Y:S01]  /*0dd0*/  IABS R130, R175 ;  /* 0x000000af00827213 */ /* 0x000fe20000000000 */
[----:B------:R-:W-:-:S04]  /*0de0*/  IMAD.HI.U32 R8, R87, R14, RZ ;  /* 0x0000000e57087227 */ /* 0x000fc800078e00ff */
[----:B------:R-:W-:Y:S02]  /*0df0*/  IMAD.MOV R7, RZ, RZ, -R7 ;  /* 0x000000ffff077224 */ /* 0x000fe400078e0a07 */
[C---:B------:R-:W-:Y:S02]  /*0e00*/  VIADD R157, R0.reuse, 0x5 ;  /* 0x00000005009d7836 */ /* 0x040fe40000000000 */
[----:B------:R-:W-:Y:S02]  /*0e10*/  IMAD.MOV R5, RZ, RZ, -R5 ;  /* 0x000000ffff057224 */ /* 0x000fe400078e0a05 */
[----:B------:R-:W-:Y:S01]  /*0e20*/  VIADD R186, R0, 0x12 ;  /* 0x0000001200ba7836 */ /* 0x000fe20000000000 */
[----:B------:R-:W-:Y:S01]  /*0e30*/  IABS R118, R157 ;  /* 0x0000009d00767213 */ /* 0x000fe20000000000 */
[----:B------:R-:W-:Y:S02]  /*0e40*/  IMAD.MOV R8, RZ, RZ, -R8 ;  /* 0x000000ffff087224 */ /* 0x000fe400078e0a08 */
[----:B------:R-:W-:-:S04]  /*0e50*/  IMAD.HI.U32 R3, R87, R126, RZ ;  /* 0x0000007e57037227 */ /* 0x000fc800078e00ff */
[C---:B------:R-:W-:Y:S02]  /*0e60*/  IMAD R112, R77.reuse, R7, R112 ;  /* 0x000000074d707224 */ /* 0x040fe400078e0270 */
[----:B------:R-:W-:Y:S01]  /*0e70*/  IMAD R127, R77, R5, R10 ;  /* 0x000000054d7f7224 */ /* 0x000fe200078e020a */
[----:B------:R-:W-:Y:S01]  /*0e80*/  IABS R10, R186 ;  /* 0x000000ba000a7213 */ /* 0x000fe20000000000 */
[----:B------:R-:W-:-:S04]  /*0e90*/  IMAD.HI.U32 R7, R87, R12, RZ ;  /* 0x0000000c57077227 */ /* 0x000fc800078e00ff */
[----:B------:R-:W-:Y:S02]  /*0ea0*/  IMAD R125, R77, R8, R14 ;  /* 0x000000084d7d7224 */ /* 0x000fe400078e020e */
[----:B------:R-:W-:Y:S02]  /*0eb0*/  IMAD.MOV R3, RZ, RZ, -R3 ;  /* 0x000000ffff037224 */ /* 0x000fe400078e0a03 */
[----:B------:R-:W-:Y:S02]  /*0ec0*/  VIADD R198, R0, 0x16 ;  /* 0x0000001600c67836 */ /* 0x000fe40000000000 */
[----:B------:R-:W-:-:S03]  /*0ed0*/  IMAD.HI.U32 R8, R87, R130, RZ ;  /* 0x0000008257087227 */ /* 0x000fc600078e00ff */
[----:B------:R-:W-:Y:S01]  /*0ee0*/  IABS R14, R198 ;  /* 0x000000c6000e7213 */ /* 0x000fe20000000000 */
[----:B------:R-:W-:Y:S02]  /*0ef0*/  IMAD.MOV R7, RZ, RZ, -R7 ;  /* 0x000000ffff077224 */ /* 0x000fe400078e0a07 */
[----:B------:R-:W-:Y:S02]  /*0f00*/  VIADD R162, R0, 0xa ;  /* 0x0000000a00a27836 */ /* 0x000fe40000000000 */
[----:B------:R-:W-:Y:S02]  /*0f10*/  IMAD R126, R77, R3, R126 ;  /* 0x000000034d7e7224 */ /* 0x000fe400078e027e */
[----:B------:R-:W-:-:S04]  /*0f20*/  IMAD.HI.U32 R6, R87, R118, RZ ;  /* 0x0000007657067227 */ /* 0x000fc800078e00ff */
[----:B------:R-:W-:Y:S02]  /*0f30*/  IMAD.MOV R8, RZ, RZ, -R8 ;  /* 0x000000ffff087224 */ /* 0x000fe400078e0a08 */
[----:B------:R-:W-:-:S04]  /*0f40*/  IMAD.HI.U32 R3, R87, R10, RZ ;  /* 0x0000000a57037227 */ /* 0x000fc800078e00ff */
[C---:B------:R-:W-:Y:S01]  /*0f50*/  IMAD R119, R77.reuse, R7, R12 ;  /* 0x000000074d777224 */ /* 0x040fe200078e020c */
[----:B------:R-:W-:Y:S01]  /*0f60*/  IABS R12, R162 ;  /* 0x000000a2000c7213 */ /* 0x000fe20000000000 */
[----:B------:R-:W-:Y:S02]  /*0f70*/  IMAD.MOV R6, RZ, RZ, -R6 ;  /* 0x000000ffff067224 */ /* 0x000fe400078e0a06 */
[C---:B------:R-:W-:Y:S02]  /*0f80*/  VIADD R163, R0.reuse, 0xb ;  /* 0x0000000b00a37836 */ /* 0x040fe40000000000 */
[----:B------:R-:W-:Y:S02]  /*0f90*/  IMAD R130, R77, R8, R130 ;  /* 0x000000084d827224 */ /* 0x000fe400078e0282 */
[----:B------:R-:W-:Y:S01]  /*0fa0*/  IMAD.MOV R3, RZ, RZ, -R3 ;  /* 0x000000ffff037224 */ /* 0x000fe200078e0a03 */
[----:B------:R-:W-:Y:S01]  /*0fb0*/  IABS R124, R163 ;  /* 0x000000a3007c7213 */ /* 0x000fe20000000000 */
[----:B------:R-:W-:-:S02]  /*0fc0*/  VIADD R209, R0, 0x17 ;  /* 0x0000001700d17836 */ /* 0x000fc40000000000 */
[----:B------:R-:W-:Y:S02]  /*0fd0*/  VIADD R219, R0, 0x1b ;  /* 0x0000001b00db7836 */ /* 0x000fe40000000000 */
[----:B------:R-:W-:-:S03]  /*0fe0*/  IMAD.HI.U32 R8, R87, R14, RZ ;  /* 0x0000000e57087227 */ /* 0x000fc600078e00ff */
[----:B------:R-:W-:Y:S01]  /*0ff0*/  IABS R92, R219 ;  /* 0x000000db005c7213 */ /* 0x000fe20000000000 */
[C---:B------:R-:W-:Y:S02]  /*1000*/  IMAD R118, R77.reuse, R6, R118 ;  /* 0x000000064d767224 */ /* 0x040fe400078e0276 */
[----:B------:R-:W-:Y:S01]  /*1010*/  IMAD R131, R77, R3, R10 ;  /* 0x000000034d837224 */ /* 0x000fe200078e020a */
[----:B------:R-:W-:Y:S01]  /*1020*/  IABS R10, R209 ;  /* 0x000000d1000a7213 */ /* 0x000fe20000000000 */
        /* <DEDUP_REMOVED lines=9> */
[----:B------:R-:W-:-:S04]  /*10c0*/  IMAD.HI.U32 R8, R87, R92, RZ ;  /* 0x0000005c57087227 */ /* 0x000fc800078e00ff */
[----:B------:R-:W-:Y:S01]  /*10d0*/  IMAD R123, R77, R6, R12 ;  /* 0x000000064d7b7224 */ /* 0x000fe200078e020c */
[----:B------:R-:W-:Y:S01]  /*10e0*/  IABS R12, R172 ;  /* 0x000000ac000c7213 */ /* 0x000fe20000000000 */
[----:B------:R-:W-:Y:S02]  /*10f0*/  IMAD.MOV R7, RZ, RZ, -R7 ;  /* 0x000000ffff077224 */ /* 0x000fe400078e0a07 */
[C---:B------:R-:W-:Y:S02]  /*1100*/  VIADD R167, R0.reuse, 0xf ;  /* 0x0000000f00a77836 */ /* 0x040fe40000000000 */
[----:B------:R-:W-:Y:S02]  /*1110*/  IMAD.MOV R3, RZ, RZ, -R3 ;  /* 0x000000ffff037224 */ /* 0x000fe400078e0a03 */
[----:B------:R-:W-:Y:S01]  /*1120*/  IMAD.MOV R8, RZ, RZ, -R8 ;  /* 0x000000ffff087224 */ /* 0x000fe200078e0a08 */
[----:B------:R-:W-:Y:S01]  /*1130*/  IABS R128, R167 ;  /* 0x000000a700807213 */ /* 0x000fe20000000000 */
[----:B------:R-:W-:-:S02]  /*1140*/  VIADD R220, R0, 0x1c ;  /* 0x0000001c00dc7836 */ /* 0x000fc40000000000 */
[C---:B------:R-:W-:Y:S02]  /*1150*/  IMAD R124, R77.reuse, R7, R124 ;  /* 0x000000074d7c7224 */ /* 0x040fe400078e027c */
[C---:B------:R-:W-:Y:S01]  /*1160*/  IMAD R89, R77.reuse, R3, R10 ;  /* 0x000000034d597224 */ /* 0x040fe200078e020a */
[----:B------:R-:W-:Y:S01]  /*1170*/  IABS R10, R220 ;  /* 0x000000dc000a7213 */ /* 0x000fe20000000000 */
        /* <DEDUP_REMOVED lines=8> */
[----:B------:R-:W-:Y:S02]  /*1200*/  VIADD R227, R0, 0x21 ;  /* 0x0000002100e37836 */ /* 0x000fe40000000000 */
[----:B------:R-:W-:-:S03]  /*1210*/  IMAD.HI.U32 R6, R87, R128, RZ ;  /* 0x0000008057067227 */ /* 0x000fc600078e00ff */
[----:B------:R-:W-:Y:S01]  /*1220*/  IABS R94, R227 ;  /* 0x000000e3005e7213 */ /* 0x000fe20000000000 */
[----:B------:R-:W-:-:S04]  /*1230*/  IMAD.HI.U32 R3, R87, R10, RZ ;  /* 0x0000000a57037227 */ /* 0x000fc800078e00ff */
[C---:B------:R-:W-:Y:S01]  /*1240*/  IMAD R129, R77.reuse, R7, R12 ;  /* 0x000000074d817224 */ /* 0x040fe200078e020c */
[----:B------:R-:W-:Y:S01]  /*1250*/  IABS R12, R192 ;  /* 0x000000c0000c7213 */ /* 0x000fe20000000000 */
[----:B------:R-:W-:Y:S02]  /*1260*/  IMAD R151, R77, R8, R14 ;  /* 0x000000084d977224 */ /* 0x000fe400078e020e */
[----:B------:R-:W-:Y:S02]  /*1270*/  IMAD.MOV R6, RZ, RZ, -R6 ;  /* 0x000000ffff067224 */ /* 0x000fe400078e0a06 */
[----:B------:R-:W-:Y:S02]  /*1280*/  IMAD.MOV R3, RZ, RZ, -R3 ;  /* 0x000000ffff037224 */ /* 0x000fe400078e0a03 */
[----:B------:R-:W-:-:S04]  /*1290*/  IMAD.HI.U32 R8, R87, R150, RZ ;  /* 0x0000009657087227 */ /* 0x000fc800078e00ff */
[C---:B------:R-:W-:Y:S02]  /*12a0*/  IMAD R128, R77.reuse, R6, R128 ;  /* 0x000000064d807224 */ /* 0x040fe400078e0280 */
[----:B------:R-:W-:Y:S02]  /*12b0*/  IMAD R153, R77, R3, R10 ;  /* 0x000000034d997224 */ /* 0x000fe400078e020a */
[----:B------:R-:W-:Y:S02]  /*12c0*/  IMAD.MOV R8, RZ, RZ, -R8 ;  /* 0x000000ffff087224 */ /* 0x000fe400078e0a08 */
[C---:B------:R-:W-:Y:S02]  /*12d0*/  VIADD R231, R0.reuse, 0x26 ;  /* 0x0000002600e77836 */ /* 0x040fe40000000000 */
        /* <DEDUP_REMOVED lines=9> */
[C---:B------:R-:W-:Y:S02]  /*1370*/  VIADD R197, R0.reuse, 0x15 ;  /* 0x0000001500c57836 */ /* 0x040fe40000000000 */
[C---:B------:R-:W-:Y:S01]  /*1380*/  IMAD R133, R77.reuse, R6, R12 ;  /* 0x000000064d857224 */ /* 0x040fe200078e020c */
[----:B------:R-:W-:Y:S01]  /*1390*/  IABS R12, R211 ;  /* 0x000000d3000c7213 */ /* 0x000fe20000000000 */
[----:B------:R-:W-:Y:S01]  /*13a0*/  IMAD R94, R77, R3, R94 ;  /* 0x000000034d5e7224 */ /* 0x000fe200078e025e */
[----:B------:R-:W-:Y:S01]  /*13b0*/  IABS R134, R197 ;  /* 0x000000c500867213 */ /* 0x000fe20000000000 */
[----:B------:R-:W-:-:S02]  /*13c0*/  VIADD R210, R0, 0x18 ;  /* 0x0000001800d27836 */ /* 0x000fc40000000000 */
[----:B------:R-:W-:-:S03]  /*13d0*/  IMAD.HI.U32 R3, R87, R8, RZ ;  /* 0x0000000857037227 */ /* 0x000fc600078e00ff */
[----:B------:R-:W-:Y:S01]  /*13e0*/  IABS R90, R210 ;  /* 0x000000d2005a7213 */ /* 0x000fe20000000000 */
[----:B------:R-:W-:-:S04]  /*13f0*/  IMAD.HI.U32 R5, R87, R132, RZ ;  /* 0x0000008457057227 */ /* 0x000fc800078e00ff */
[----:B------:R-:W-:-:S04]  /*1400*/  IMAD.HI.U32 R4, R4, R9, RZ ;  /* 0x0000000904047227 */ /* 0x000fc800078e00ff */
[----:B------:R-:W-:Y:S02]  /*1410*/  IMAD.MOV R3, RZ, RZ, -R3 ;  /* 0x000000ffff037224 */ /* 0x000fe400078e0a03 */
[----:B------:R-:W-:Y:S02]  /*1420*/  IMAD.MOV R5, RZ, RZ, -R5 ;  /* 0x000000ffff057224 */ /* 0x000fe400078e0a05 */
[----:B------:R-:W-:-:S04]  /*1430*/  IMAD.HI.U32 R6, R87, R12, RZ ;  /* 0x0000000c57067227 */ /* 0x000fc800078e00ff */
[----:B------:R-:W-:Y:S02]  /*1440*/  IMAD.MOV R4, RZ, RZ, -R4 ;  /* 0x000000ffff047224 */ /* 0x000fe400078e0a04 */
[----:B------:R-:W-:Y:S02]  /*1450*/  VIADD R217, R0, 0x1a ;  /* 0x0000001a00d97836 */ /* 0x000fe40000000000 */
[----:B------:R-:W-:Y:S02]  /*1460*/  IMAD R95, R77, R3, R8 ;  /* 0x000000034d5f7224 */ /* 0x000fe400078e0208 */
[----:B------:R-:W-:Y:S01]  /*1470*/  IMAD.HI.U32 R7, R87, R134, RZ ;  /* 0x0000008657077227 */ /* 0x000fe200078e00ff */
[----:B------:R-:W-:-:S03]  /*1480*/  IABS R156, R217 ;  /* 0x000000d9009c7213 */ /* 0x000fc60000000000 */
[----:B------:R-:W-:Y:S02]  /*1490*/  IMAD R132, R77, R5, R132 ;  /* 0x000000054d847224 */ /* 0x000fe400078e0284 */
[----:B------:R-:W-:Y:S02]  /*14a0*/  IMAD.MOV R6, RZ, RZ, -R6 ;  /* 0x000000ffff067224 */ /* 0x000fe400078e0a06 */
[----:B------:R-:W-:Y:S02]  /*14b0*/  VIADD R222, R0, 0x1d ;  /* 0x0000001d00de7836 */ /* 0x000fe40000000000 */
[----:B------:R-:W-:Y:S02]  /*14c0*/  IMAD R3, R2, R4, R9 ;  /* 0x0000000402037224 */ /* 0x000fe400078e0209 */
[----:B------:R-:W-:-:S03]  /*14d0*/  IMAD.HI.U32 R5, R87, R90, RZ ;  /* 0x0000005a57057227 */ /* 0x000fc600078e00ff */
[----:B------:R-:W-:Y:S01]  /*14e0*/  ISETP.GT.U32.AND P1, PT, R2, R3, PT ;  /* 0x000000030200720c */ /* 0x000fe20003f24070 */
[----:B------:R-:W-:Y:S02]  /*14f0*/  IMAD.MOV R7, RZ, RZ, -R7 ;  /* 0x000000ffff077224 */ /* 0x000fe400078e0a07 */
[C---:B------:R-:W-:Y:S01]  /*1500*/  IMAD R155, R77.reuse, R6, R12 ;  /* 0x000000064d9b7224 */ /* 0x040fe200078e020c */
[----:B------:R-:W-:Y:S01]  /*1510*/  IABS R12, R222 ;  /* 0x000000de000c7213 */ /* 0x000fe20000000000 */
[----:B------:R-:W-:Y:S02]  /*1520*/  IMAD.MOV R5, RZ, RZ, -R5 ;  /* 0x000000ffff057224 */ /* 0x000fe400078e0a05 */
[----:B------:R-:W-:Y:S02]  /*1530*/  IMAD R134, R77, R7, R134 ;  /* 0x000000074d867224 */ /* 0x000fe400078e0286 */
[----:B------:R-:W-:Y:S02]  /*1540*/  VIADD R224, R0, 0x1f ;  /* 0x0000001f00e07836 */ /* 0x000fe40000000000 */
[----:B------:R-:W-:-:S03]  /*1550*/  IMAD.HI.U32 R7, R87, R156, RZ ;  /* 0x0000009c57077227 */ /* 0x000fc600078e00ff */
[----:B------:R-:W-:Y:S01]  /*1560*/  IABS R152, R224 ;  /* 0x000000e000987213 */ /* 0x000fe20000000000 */
[----:B------:R-:W-:Y:S02]  /*1570*/  IMAD R90, R77, R5, R90 ;  /* 0x000000054d5a7224 */ /* 0x000fe400078e025a */
[----:B------:R-:W-:Y:S02]  /*1580*/  VIADD R226, R0, 0x22 ;  /* 0x0000002200e27836 */ /* 0x000fe40000000000 */
[----:B------:R-:W-:-:S03]  /*1590*/  IMAD.HI.U32 R5, R87, R12, RZ ;  /* 0x0000000c57057227 */ /* 0x000fc600078e00ff */
[----:B------:R-:W-:Y:S01]  /*15a0*/  IABS R10, R226 ;  /* 0x000000e2000a7213 */ /* 0x000fe20000000000 */
[C---:B------:R-:W-:Y:S02]  /*15b0*/  VIADD R221, R0.reuse, 0x1e ;  /* 0x0000001e00dd7836 */ /* 0x040fe40000000000 */
[----:B------:R-:W-:Y:S02]  /*15c0*/  IMAD.MOV R7, RZ, RZ, -R7 ;  /* 0x000000ffff077224 */ /* 0x000fe400078e0a07 */
[----:B------:R-:W-:Y:S01]  /*15d0*/  IMAD.MOV R5, RZ, RZ, -R5 ;  /* 0x000000ffff057224 */ /* 0x000fe200078e0a05 */
[----:B------:R-:W-:Y:S01]  /*15e0*/  IABS R154, R221 ;  /* 0x000000dd009a7213 */ /* 0x000fe20000000000 */
[----:B------:R-:W-:Y:S02]  /*15f0*/  IMAD R156, R77, R7, R156 ;  /* 0x000000074d9c7224 */ /* 0x000fe400078e029c */
[----:B------:R-:W-:Y:S02]  /*1600*/  VIADD R230, R0, 0x24 ;  /* 0x0000002400e67836 */ /* 0x000fe40000000000 */
[----:B------:R-:W-:-:S04]  /*1610*/  IMAD.HI.U32 R7, R87, R152, RZ ;  /* 0x0000009857077227 */ /* 0x000fc800078e00ff */
[----:B------:R-:W-:Y:S01]  /*1620*/  IMAD R91, R77, R5, R12 ;  /* 0x000000054d5b7224 */ /* 0x000fe200078e020c */
[----:B------:R-:W-:Y:S01]  /*1630*/  IABS R12, R230 ;  /* 0x000000e6000c7213 */ /* 0x000fe20000000000 */
[----:B------:R-:W-:Y:S02]  /*1640*/  @!P1 IMAD.IADD R3, R3, 0x1, -R2 ;  /* 0x0000000103039824 */ /* 0x000fe400078e0a02 */
[----:B------:R-:W-:-:S03]  /*1650*/  IMAD.HI.U32 R5, R87, R10, RZ ;  /* 0x0000000a57057227 */ /* 0x000fc600078e00ff */
[----:B------:R-:W-:Y:S01]  /*1660*/  ISETP.GT.U32.AND P1, PT, R2, R3, PT ;  /* 0x000000030200720c */ /* 0x000fe20003f24070 */
[C---:B------:R-:W-:Y:S02]  /*1670*/  VIADD R229, R0.reuse, 0x23 ;  /* 0x0000002300e57836 */ /* 0x040fe40000000000 */
[----:B------:R-:W-:Y:S02]  /*1680*/  VIADD R240, R0, 0x2e ;  /* 0x0000002e00f07836 */ /* 0x000fe40000000000 */
[----:B------:R-:W-:Y:S01]  /*1690*/  IMAD.HI.U32 R6, R87, R154, RZ ;  /* 0x0000009a57067227 */ /* 0x000fe200078e00ff */
[----:B------:R-:W-:Y:S02]  /*16a0*/  IABS R96, R229 ;  /* 0x000000e500607213 */ /* 0x000fe40000000000 */
[----:B------:R-:W-:Y:S01]  /*16b0*/  IABS R144, R240 ;  /* 0x000000f000907213 */ /* 0x000fe20000000000 */
[----:B------:R-:W-:Y:S02]  /*16c0*/  IMAD.MOV R7, RZ, RZ, -R7 ;  /* 0x000000ffff077224 */ /* 0x000fe400078e0a07 */
[----:B------:R-:W-:-:S02]  /*16d0*/  IMAD.MOV R5, RZ, RZ, -R5 ;  /* 0x000000ffff057224 */ /* 0x000fc400078e0a05 */
[C---:B------:R-:W-:Y:S02]  /*16e0*/  VIADD R234, R0.reuse, 0x27 ;  /* 0x0000002700ea7836 */ /* 0x040fe40000000000 */
[----:B------:R-:W-:Y:S02]  /*16f0*/  IMAD.MOV R6, RZ, RZ, -R6 ;  /* 0x000000ffff067224 */ /* 0x000fe400078e0a06 */
[----:B------:R-:W-:Y:S02]  /*1700*/  IMAD R152, R77, R7, R152 ;  /* 0x000000074d987224 */ /* 0x000fe400078e0298 */
[----:B------:R-:W-:Y:S02]  /*1710*/  VIADD R236, R0, 0x2a ;  /* 0x0000002a00ec7836 */ /* 0x000fe40000000000 */
[----:B------:R-:W-:-:S03]  /*1720*/  IMAD.HI.U32 R7, R87, R12, RZ ;  /* 0x0000000c57077227 */ /* 0x000fc600078e00ff */
[----:B------:R-:W-:Y:S01]  /*1730*/  IABS R148, R236 ;  /* 0x000000ec00947213 */ /* 0x000fe20000000000 */
[C---:B------:R-:W-:Y:S01]  /*1740*/  IMAD R93, R77.reuse, R5, R10 ;  /* 0x000000054d5d7224 */ /* 0x040fe200078e020a */
[----:B------:R-:W-:Y:S01]  /*1750*/  IABS R10, R234 ;  /* 0x000000ea000a7213 */ /* 0x000fe20000000000 */
[----:B------:R-:W-:Y:S02]  /*1760*/  IMAD R154, R77, R6, R154 ;  /* 0x000000064d9a7224 */ /* 0x000fe400078e029a */
[----:B------:R-:W-:Y:S02]  /*1770*/  VIADD R235, R0, 0x28 ;  /* 0x0000002800eb7836 */ /* 0x000fe40000000000 */
[----:B------:R-:W-:-:S03]  /*1780*/  IMAD.HI.U32 R6, R87, R96, RZ ;  /* 0x0000006057067227 */ /* 0x000fc600078e00ff */
[----:B------:R-:W-:Y:S01]  /*1790*/  IABS R98, R235 ;  /* 0x000000eb00627213 */ /* 0x000fe20000000000 */
[----:B------:R-:W-:Y:S02]  /*17a0*/  IMAD.MOV R7, RZ, RZ, -R7 ;  /* 0x000000ffff077224 */ /* 0x000fe400078e0a07 */
[----:B------:R-:W-:Y:S02]  /*17b0*/  VIADD R237, R0, 0x29 ;  /* 0x0000002900ed7836 */ /* 0x000fe40000000000 */
[----:B------:R-:W-:-:S04]  /*17c0*/  IMAD.HI.U32 R8, R87, R144, RZ ;  /* 0x0000009057087227 */ /* 0x000fc800078e00ff */
[----:B------:R-:W-:Y:S02]  /*17d0*/  VIADD R238, R0, 0x2b ;  /* 0x0000002b00ee7836 */ /* 0x000fe40000000000 */
[----:B------:R-:W-:-:S03]  /*17e0*/  IMAD.HI.U32 R5, R87, R10, RZ ;  /* 0x0000000a57057227 */ /* 0x000fc600078e00ff */
[----:B------:R-:W-:Y:S01]  /*17f0*/  IABS R146, R238 ;  /* 0x000000ee00927213 */ /* 0x000fe20000000000 */
[----:B------:R-:W-:Y:S02]  /*1800*/  IMAD.MOV R6, RZ, RZ, -R6 ;  /* 0x000000ffff067224 */ /* 0x000fe400078e0a06 */
[----:B------:R-:W-:Y:S01]  /*1810*/  IMAD R149, R77, R7, R12 ;  /* 0x000000074d957224 */ /* 0x000fe200078e020c */
[----:B------:R-:W-:Y:S01]  /*1820*/  IABS R12, R237 ;  /* 0x000000ed000c7213 */ /* 0x000fe20000000000 */
[----:B------:R-:W-:Y:S02]  /*1830*/  IMAD.MOV R8, RZ, RZ, -R8 ;  /* 0x000000ffff087224 */ /* 0x000fe400078e0a08 */
[----:B------:R-:W-:Y:S02]  /*1840*/  VIADD R243, R0, 0x30 ;  /* 0x0000003000f37836 */ /* 0x000fe40000000000 */
[----:B------:R-:W-:-:S04]  /*1850*/  IMAD.HI.U32 R4, R87, R148, RZ ;  /* 0x0000009457047227 */ /* 0x000fc800078e00ff */
[----:B------:R-:W-:Y:S01]  /*1860*/  @!P1 IMAD.IADD R3, R3, 0x1, -R2 ;  /* 0x0000000103039824 */ /* 0x000fe200078e0a02 */
[----:B------:R-:W-:Y:S01]  /*1870*/  ISETP.NE.AND P1, PT, R100, RZ, PT ;  /* 0x000000ff6400720c */ /* 0x000fe20003f25270 */
[----:B------:R-:W-:Y:S02]  /*1880*/  IMAD.MOV R5, RZ, RZ, -R5 ;  /* 0x000000ffff057224 */ /* 0x000fe400078e0a05 */
[C---:B------:R-:W-:Y:S02]  /*1890*/  IMAD R96, R77.reuse, R6, R96 ;  /* 0x000000064d607224 */ /* 0x040fe400078e0260 */
[----:B------:R-:W-:Y:S02]  /*18a0*/  VIADD R239, R0, 0x2c ;  /* 0x0000002c00ef7836 */ /* 0x000fe40000000000 */
[----:B------:R-:W-:Y:S01]  /*18b0*/  IMAD R144, R77, R8, R144 ;  /* 0x000000084d907224 */ /* 0x000fe200078e0290 */
[----:B------:R-:W-:Y:S01]  /*18c0*/  IABS R8, R243 ;  /* 0x000000f300087213 */ /* 0x000fe20000000000 */
[----:B------:R-:W-:-:S04]  /*18d0*/  IMAD.HI.U32 R6, R87, R98, RZ ;  /* 0x0000006257067227 */ /* 0x000fc800078e00ff */
[----:B------:R-:W-:Y:S02]  /*18e0*/  IMAD.MOV R4, RZ, RZ, -R4 ;  /* 0x000000ffff047224 */ /* 0x000fe400078e0a04 */
[----:B------:R-:W-:-:S04]  /*18f0*/  IMAD.HI.U32 R7, R87, R12, RZ ;  /* 0x0000000c57077227 */ /* 0x000fc800078e00ff */
[----:B------:R-:W-:Y:S01]  /*1900*/  IMAD R97, R77, R5, R10 ;  /* 0x000000054d617224 */ /* 0x000fe200078e020a */
[----:B------:R-:W-:Y:S01]  /*1910*/  IABS R10, R239 ;  /* 0x000000ef000a7213 */ /* 0x000fe20000000000 */
[----:B------:R-:W-:Y:S02]  /*1920*/  VIADD R245, R0, 0x31 ;  /* 0x0000003100f57836 */ /* 0x000fe40000000000 */
[----:B------:R-:W-:-:S03]  /*1930*/  IMAD.HI.U32 R5, R87, R146, RZ ;  /* 0x0000009257057227 */ /* 0x000fc600078e00ff */
[----:B------:R-:W-:Y:S01]  /*1940*/  IABS R142, R245 ;  /* 0x000000f5008e7213 */ /* 0x000fe20000000000 */
[----:B------:R-:W-:Y:S02]  /*1950*/  IMAD.MOV R6, RZ, RZ, -R6 ;  /* 0x000000ffff067224 */ /* 0x000fe400078e0a06 */
[----:B------:R-:W-:Y:S02]  /*1960*/  IMAD R148, R77, R4, R148 ;  /* 0x000000044d947224 */ /* 0x000fe400078e0294 */
[----:B------:R-:W-:Y:S02]  /*1970*/  IMAD.MOV R7, RZ, RZ, -R7 ;  /* 0x000000ffff077224 */ /* 0x000fe400078e0a07 */
[----:B------:R-:W-:Y:S02]  /*1980*/  VIADD R241, R0, 0x2d ;  /* 0x0000002d00f17836 */ /* 0x000fe40000000000 */
[----:B------:R-:W-:-:S04]  /*1990*/  IMAD.HI.U32 R4, R87, R8, RZ ;  /* 0x0000000857047227 */ /* 0x000fc800078e00ff */
[----:B------:R-:W-:Y:S02]  /*19a0*/  IMAD.MOV R5, RZ, RZ, -R5 ;  /* 0x000000ffff057224 */ /* 0x000fe400078e0a05 */
[C---:B------:R-:W-:Y:S02]  /*19b0*/  IMAD R98, R77.reuse, R6, R98 ;  /* 0x000000064d627224 */ /* 0x040fe400078e0262 */
[----:B------:R-:W-:Y:S01]  /*19c0*/  IMAD R147, R77, R7, R12 ;  /* 0x000000074d937224 */ /* 0x000fe200078e020c */
[----:B------:R-:W-:Y:S01]  /*19d0*/  IABS R12, R241 ;  /* 0x000000f1000c7213 */ /* 0x000fe20000000000 */
[----:B------:R-:W-:-:S04]  /*19e0*/  IMAD.HI.U32 R6, R87, R10, RZ ;  /* 0x0000000a57067227 */ /* 0x000fc800078e00ff */
[----:B------:R-:W-:Y:S02]  /*19f0*/  VIADD R242, R0, 0x2f ;  /* 0x0000002f00f27836 */ /* 0x000fe40000000000 */
[----:B------:R-:W-:Y:S02]  /*1a00*/  IMAD.MOV R4, RZ, RZ, -R4 ;  /* 0x000000ffff047224 */ /* 0x000fe400078e0a04 */
[----:B------:R-:W-:Y:S01]  /*1a10*/  @!P2 IMAD.MOV R3, RZ, RZ, -R3 ;  /* 0x000000ffff03a224 */ /* 0x000fe200078e0a03 */
[----:B------:R-:W-:Y:S01]  /*1a20*/  @!P1 LOP3.LUT R3, RZ, R100, RZ, 0x33, !PT ;  /* 0x00000064ff039212 */ /* 0x000fe200078e33ff */
[----:B------:R-:W-:Y:S01]  /*1a30*/  IMAD R146, R77, R5, R146 ;  /* 0x000000054d927224 */ /* 0x000fe200078e0292 */
[----:B------:R-:W-:Y:S01]  /*1a40*/  SHF.R.U32.HI R100, RZ, 0x6, R13 ;  /* 0x00000006ff647819 */ /* 0x000fe2000001160d */
[----:B------:R-:W-:Y:S01]  /*1a50*/  IMAD.HI.U32 R5, R87, R142, RZ ;  /* 0x0000008e57057227 */ /* 0x000fe200078e00ff */
[----:B------:R-:W-:Y:S02]  /*1a60*/  IABS R140, R242 ;  /* 0x000000f2008c7213 */ /* 0x000fe40000000000 */
[----:B------:R-:W-:Y:S01]  /*1a70*/  SGXT.U32 R100, R100, 0x1 ;  /* 0x000000016464781a */ /* 0x000fe20000000000 */
[----:B------:R-:W-:Y:S01]  /*1a80*/  IMAD.MOV R6, RZ, RZ, -R6 ;  /* 0x000000ffff067224 */ /* 0x000fe200078e0a06 */
[----:B------:R-:W-:Y:S01]  /*1a90*/  PLOP3.LUT P2, PT, PT, PT, UP1, 0x80, 0x8 ;  /* 0x000000000008781c */ /* 0x000fe20003f4f018 */
[----:B------:R-:W-:-:S02]  /*1aa0*/  VIADD R244, R0, 0x32 ;  /* 0x0000003200f47836 */ /* 0x000fc40000000000 */
[----:B------:R-:W-:Y:S01]  /*1ab0*/  IMAD R141, R77, R4, R8 ;  /* 0x000000044d8d7224 */ /* 0x000fe200078e0208 */
[----:B------:R-:W-:Y:S01]  /*1ac0*/  PRMT R4, RZ, 0x7610, R4 ;  /* 0x00007610ff047816 */ /* 0x000fe20000000004 */
[----:B------:R-:W-:-:S04]  /*1ad0*/  IMAD.HI.U32 R7, R87, R12, RZ ;  /* 0x0000000c57077227 */ /* 0x000fc800078e00ff */
[----:B------:R-:W-:Y:S01]  /*1ae0*/  IMAD.MOV R5, RZ, RZ, -R5 ;  /* 0x000000ffff057224 */ /* 0x000fe200078e0a05 */
[----:B------:R0:W-:Y:S01]  /*1af0*/  STL.S16 [R1+0x90], R4 ;  /* 0x0000900401007387 */ /* 0x0001e20000100600 */
[----:B------:R-:W-:Y:S01]  /*1b00*/  IMAD R99, R77, R6, R10 ;  /* 0x000000064d637224 */ /* 0x000fe200078e020a */
[----:B------:R-:W-:Y:S01]  /*1b10*/  IABS R10, R244 ;  /* 0x000000f4000a7213 */ /* 0x000fe20000000000 */
[----:B------:R-:W-:Y:S02]  /*1b20*/  IMAD.MOV R7, RZ, RZ, -R7 ;  /* 0x000000ffff077224 */ /* 0x000fe400078e0a07 */
[----:B------:R-:W-:-:S04]  /*1b30*/  IMAD.HI.U32 R2, R87, R140, RZ ;  /* 0x0000008c57027227 */ /* 0x000fc800078e00ff */
[C---:B------:R-:W-:Y:S02]  /*1b40*/  IMAD R142, R77.reuse, R5, R142 ;  /* 0x000000054d8e7224 */ /* 0x040fe400078e028e */
[----:B------:R-:W-:Y:S02]  /*1b50*/  IMAD.U32 R5, RZ, RZ, UR12 ;  /* 0x0000000cff057e24 */ /* 0x000fe4000f8e00ff */
[----:B0-----:R-:W-:Y:S02]  /*1b60*/  IMAD R4, R100, UR12, RZ ;  /* 0x0000000c64047c24 */ /* 0x001fe4000f8e02ff */
[----:B------:R-:W-:Y:S02]  /*1b70*/  IMAD R145, R77, R7, R12 ;  /* 0x000000074d917224 */ /* 0x000fe400078e020c */
[----:B------:R-:W-:-:S04]  /*1b80*/  IMAD.HI.U32 R6, R87, R10, RZ ;  /* 0x0000000a57067227 */ /* 0x000fc800078e00ff */
[----:B------:R-:W-:Y:S02]  /*1b90*/  IMAD.MOV R2, RZ, RZ, -R2 ;  /* 0x000000ffff027224 */ /* 0x000fe400078e0a02 */
[----:B------:R-:W-:Y:S02]  /*1ba0*/  IMAD.U32 R7, RZ, RZ, UR12 ;  /* 0x0000000cff077e24 */ /* 0x000fe4000f8e00ff */
[----:B------:R-:W-:Y:S02]  /*1bb0*/  IMAD R30, R5, 0x2, R4 ;  /* 0x00000002051e7824 */ /* 0x000fe400078e0204 */
[----:B------:R-:W-:Y:S02]  /*1bc0*/  IMAD.MOV R6, RZ, RZ, -R6 ;  /* 0x000000ffff067224 */ /* 0x000fe400078e0a06 */
[----:B------:R-:W-:Y:S01]  /*1bd0*/  IMAD R140, R77, R2, R140 ;  /* 0x000000024d8c7224 */ /* 0x000fe200078e028c */
[----:B------:R-:W-:Y:S01]  /*1be0*/  LOP3.LUT R2, R13, 0x7f, RZ, 0xc0, !PT ;  /* 0x0000007f0d027812 */ /* 0x000fe200078ec0ff */
[----:B------:R-:W-:-:S02]  /*1bf0*/  IMAD.U32 R9, RZ, RZ, UR12 ;  /* 0x0000000cff097e24 */ /* 0x000fc4000f8e00ff */
[----:B------:R-:W-:Y:S01]  /*1c00*/  IMAD R56, R7, 0x2, R30 ;  /* 0x0000000207387824 */ /* 0x000fe200078e021e */
[----:B------:R-:W-:Y:S01]  /*1c10*/  ISETP.NE.U32.AND P1, PT, R2, RZ, PT ;  /* 0x000000ff0200720c */ /* 0x000fe20003f25070 */
[--C-:B------:R-:W-:Y:S01]  /*1c20*/  IMAD R143, R77, R6, R10.reuse ;  /* 0x000000064d8f7224 */ /* 0x100fe200078e020a */
[----:B------:R-:W-:Y:S01]  /*1c30*/  PRMT R10, RZ, 0x7610, R10 ;  /* 0x00007610ff0a7816 */ /* 0x000fe2000000000a */
[----:B------:R-:W-:Y:S01]  /*1c40*/  IMAD.U32 R11, RZ, RZ, UR12 ;  /* 0x0000000cff0b7e24 */ /* 0x000fe2000f8e00ff */
[----:B------:R-:W-:Y:S01]  /*1c50*/  LOP3.LUT R6, R100, 0x8, RZ, 0xfc, !PT ;  /* 0x0000000864067812 */ /* 0x000fe200078efcff */
[----:B------:R-:W-:Y:S02]  /*1c60*/  IMAD.U32 R8, RZ, RZ, UR12 ;  /* 0x0000000cff087e24 */ /* 0x000fe4000f8e00ff */
[----:B------:R-:W-:Y:S02]  /*1c70*/  IMAD.U32 R13, RZ, RZ, UR12 ;  /* 0x0000000cff0d7e24 */ /* 0x000fe4000f8e00ff */
[----:B------:R-:W-:Y:S01]  /*1c80*/  IMAD R78, R9, 0x2, R56 ;  /* 0x00000002094e7824 */ /* 0x000fe200078e0238 */
[----:B------:R-:W-:Y:S06]  /*1c90*/  BRA.U UP0, `(.L_x_5) ;  /* 0x0000000100187547 */ /* 0x000fec000b800000 */
[----:B------:R-:W-:Y:S01]  /*1ca0*/  ELECT P3, URZ, PT ;  /* 0x0000000000ff782f */ /* 0x000fe20003860000 */
[----:B------:R-:W-:Y:S01]  /*1cb0*/  IMAD.MOV.U32 R2, RZ, RZ, 0x1 ;  /* 0x00000001ff027424 */ /* 0x000fe200078e00ff */
[----:B------:R-:W-:Y:S01]  /*1cc0*/  UMOV UR4, 0x40 ;  /* 0x0000004000047882 */ /* 0x000fe20000000000 */
[----:B------:R-:W-:Y:S01]  /*1cd0*/  UVIRTCOUNT.DEALLOC.SMPOOL 0x80 ;  /* 0x000000800000784c */ /* 0x000fe20000000000 */
[----:B------:R-:W-:-:S09]  /*1ce0*/  ULEA UR4, UR5, UR4, 0x18 ;  /* 0x0000000405047291 */ /* 0x000fd2000f8ec0ff */
[----:B------:R0:W-:Y:S03]  /*1cf0*/  @P3 STS.U8 [UR4], R2 ;  /* 0x00000002ff003988 */ /* 0x0001e60008000004 */
.L_x_5:
[----:B------:R1:W-:Y:S01]  /*1d00*/  STL [R1+0x1c0], R241 ;  /* 0x0001c0f101007387 */ /* 0x0003e20000100800 */
[----:B------:R-:W-:-:S03]  /*1d10*/  IMAD.MOV.U32 R190, RZ, RZ, R10 ;  /* 0x000000ffffbe7224 */ /* 0x000fc600078e000a */
[----:B------:R-:W-:Y:S04]  /*1d20*/  STL [R1+0x1bc], R240 ;  /* 0x0001bcf001007387 */ /* 0x000fe80000100800 */
[----:B-1----:R-:W2:Y:S01]  /*1d30*/  LDL.LU R241, [R1+0x90] ;  /* 0x0000900001f17983 */ /* 0x002ea20000300800 */
[----:B------:R-:W-:Y:S01]  /*1d40*/  VOTEU.ALL UP2, P1 ;  /* 0x0000000000ff7886 */ /* 0x000fe20000840000 */
[----:B------:R-:W-:Y:S01]  /*1d50*/  VOTEU.ALL UP3, P1 ;  /* 0x0000000000ff7886 */ /* 0x000fe20000860000 */
[----:B------:R-:W-:Y:S01]  /*1d60*/  IMAD R5, R11, 0x2, R78 ;  /* 0x000000020b057824 */ /* 0x000fe200078e024e */
[----:B------:R-:W-:Y:S01]  /*1d70*/  STTM.16dp32bit_t0_t15.x32 tmem[UR10], RZ ;  /* 0x000000ff000079ed */ /* 0x000fe20008a8000a */
[----:B------:R-:W-:Y:S01]  /*1d80*/  STTM.16dp32bit_t16_t31.x32 tmem[UR10+0x20], RZ ;  /* 0x000020ff000079ed */ /* 0x000fe20008aa000a */
[----:B------:R-:W1:Y:S01]  /*1d90*/  FENCE.VIEW.ASYNC.T ;  /* 0x00000000000073c6 */ /* 0x000e620000000200 */
[----:B------:R-:W-:-:S04]  /*1da0*/  @!UP2 UIADD3 UR4, UPT, UPT, -UR7, 0x100000, URZ ;  /* 0x001000000704a890 */ /* 0x000fc8000fffe1ff */
[----:B------:R-:W-:Y:S02]  /*1db0*/  @!UP2 USHF.L.U32 UR5, UR4, 0xb, URZ ;  /* 0x0000000b0405a899 */ /* 0x000fe400080006ff */
[----:B------:R-:W-:Y:S01]  /*1dc0*/  @!UP2 USHF.L.U32 UR4, UR4, 0x1, URZ ;  /* 0x000000010404a899 */ /* 0x000fe200080006ff */
[----:B-1----:R-:W-:Y:S01]  /*1dd0*/  BAR.SYNC.DEFER_BLOCKING 0x0 ;  /* 0x0000000000007b1d */ /* 0x002fe20000010000 */
[----:B------:R-:W-:Y:S01]  /*1de0*/  IMAD R136, R3, UR14, RZ ;  /* 0x0000000e03887c24 */ /* 0x000fe2000f8e02ff */
[----:B------:R-:W-:Y:S01]  /*1df0*/  ISETP.LT.AND P2, PT, R6, UR22, P2 ;  /* 0x0000001606007c0c */ /* 0x000fe20009741270 */
[----:B------:R-:W-:-:S03]  /*1e00*/  IMAD R32, R32, 0x2, R5 ;  /* 0x0000000220207824 */ /* 0x000fc600078e0205 */
[C---:B------:R-:W-:Y:S01]  /*1e10*/  IADD3 R137, P3, PT, R136.reuse, UR16, RZ ;  /* 0x0000001088897c10 */ /* 0x040fe2000ff7e0ff */
[----:B------:R-:W-:Y:S02]  /*1e20*/  IMAD R59, R59, 0x2, R32 ;  /* 0x000000023b3b7824 */ /* 0x000fe400078e0220 */
[----:B------:R-:W-:Y:S01]  /*1e30*/  IMAD.U32 R9, RZ, RZ, UR12 ;  /* 0x0000000cff097e24 */ /* 0x000fe2000f8e00ff */
[----:B------:R-:W-:Y:S01]  /*1e40*/  LEA.HI.X.SX32 R136, R136, UR17, 0x1, P3 ;  /* 0x0000001188887c11 */ /* 0x000fe200098f0eff */
[----:B------:R-:W-:Y:S01]  /*1e50*/  IMAD R8, R8, 0x4, R59 ;  /* 0x0000000408087824 */ /* 0x000fe200078e023b */
[CC--:B0-----:R-:W-:Y:S01]  /*1e60*/  IADD3 R2, P3, PT, R4.reuse, R137.reuse, RZ ;  /* 0x0000008904027210 */ /* 0x0c1fe20007f7e0ff */
[----:B------:R-:W-:Y:S01]  /*1e70*/  IMAD.U32 R11, RZ, RZ, UR12 ;  /* 0x0000000cff0b7e24 */ /* 0x000fe2000f8e00ff */
[C---:B------:R-:W-:Y:S01]  /*1e80*/  IADD3 R3, P4, PT, R5.reuse, R137, RZ ;  /* 0x0000008905037210 */ /* 0x040fe20007f9e0ff */
[----:B------:R-:W-:Y:S01]  /*1e90*/  IMAD.U32 R10, RZ, RZ, UR12 ;  /* 0x0000000cff0a7e24 */ /* 0x000fe2000f8e00ff */
[-C--:B------:R-:W-:Y:S01]  /*1ea0*/  LEA.HI.X.SX32 R4, R4, R136.reuse, 0x1, P3 ;  /* 0x0000008804047211 */ /* 0x080fe200018f0eff */
[----:B------:R-:W-:Y:S01]  /*1eb0*/  IMAD.U32 R62, RZ, RZ, UR12 ;  /* 0x0000000cff3e7e24 */ /* 0x000fe2000f8e00ff */
[----:B------:R-:W-:-:S02]  /*1ec0*/  LEA.HI.X.SX32 R5, R5, R136, 0x1, P4 ;  /* 0x0000008805057211 */ /* 0x000fc400020f0eff */
[C---:B------:R-:W-:Y:S02]  /*1ed0*/  LOP3.LUT R14, R100.reuse, 0x10, RZ, 0xfc, !PT ;  /* 0x00000010640e7812 */ /* 0x040fe400078efcff */
[----:B------:R-:W-:Y:S01]  /*1ee0*/  LOP3.LUT R12, R100, 0x18, RZ, 0xfc, !PT ;  /* 0x00000018640c7812 */ /* 0x000fe200078efcff */
[----:B------:R-:W-:Y:S01]  /*1ef0*/  IMAD.U32 R65, RZ, RZ, UR12 ;  /* 0x0000000cff417e24 */ /* 0x000fe2000f8e00ff */
[----:B------:R-:W0:Y:S02]  /*1f00*/  FENCE.VIEW.ASYNC.S ;  /* 0x00000000000073c6 */ /* 0x000e240000000000 */
[----:B0-----:R0:W1:Y:S01]  /*1f10*/  @!UP3 SYNCS.EXCH.64 URZ, [UR6], UR4 ;  /* 0x0000000406ffb5b2 */ /* 0x0010620008000100 */
[----:B------:R-:W-:Y:S01]  /*1f20*/  IMAD R34, R13, 0x2, R8 ;  /* 0x000000020d227824 */ /* 0x000fe200078e0208 */
[----:B------:R3:W-:Y:S01]  /*1f30*/  STL [R1+0x1b8], R242 ;  /* 0x0001b8f201007387 */ /* 0x0007e20000100800 */
[----:B------:R-:W-:Y:S02]  /*1f40*/  @P0 IMAD.MOV.U32 R6, RZ, RZ, R2 ;  /* 0x000000ffff060224 */ /* 0x000fe400078e0002 */
[----:B------:R-:W-:Y:S01]  /*1f50*/  IMAD R58, R9, 0x2, R34 ;  /* 0x00000002093a7824 */ /* 0x000fe200078e0222 */
[----:B------:R4:W-:Y:S01]  /*1f60*/  STL [R1+0x1b4], R243 ;  /* 0x0001b4f301007387 */ /* 0x0009e20000100800 */
[----:B------:R-:W-:Y:S01]  /*1f70*/  @P0 IMAD.MOV.U32 R7, RZ, RZ, R4 ;  /* 0x000000ffff070224 */ /* 0x000fe200078e0004 */
[----:B-1----:R-:W-:Y:S01]  /*1f80*/  BAR.SYNC.DEFER_BLOCKING 0x0 ;  /* 0x0000000000007b1d */ /* 0x002fe20000010000 */
[----:B------:R-:W-:-:S04]  /*1f90*/  IMAD R80, R11, 0x2, R58 ;  /* 0x000000020b507824 */ /* 0x000fc800078e023a */
[----:B------:R-:W-:Y:S02]  /*1fa0*/  IMAD R9, R9, 0x2, R80 ;  /* 0x0000000209097824 */ /* 0x000fe400078e0250 */
[----:B------:R-:W-:Y:S01]  /*1fb0*/  IMAD.U32 R13, RZ, RZ, UR12 ;  /* 0x0000000cff0d7e24 */ /* 0x000fe2000f8e00ff */
[----:B---3--:R-:W-:Y:S01]  /*1fc0*/  PRMT R242, RZ, 0x7610, R242 ;  /* 0x00007610fff27816 */ /* 0x008fe200000000f2 */
[----:B------:R-:W-:Y:S02]  /*1fd0*/  IMAD R35, R10, 0x2, R9 ;  /* 0x000000020a237824 */ /* 0x000fe400078e0209 */
[----:B------:R-:W-:Y:S01]  /*1fe0*/  IMAD.U32 R82, RZ, RZ, UR12 ;  /* 0x0000000cff527e24 */ /* 0x000fe2000f8e00ff */
[----:B----4-:R-:W-:Y:S01]  /*1ff0*/  PRMT R243, RZ, 0x7610, R243 ;  /* 0x00007610fff37816 */ /* 0x010fe200000000f3 */
[----:B------:R-:W-:Y:S02]  /*2000*/  IMAD R62, R62, 0x2, R35 ;  /* 0x000000023e3e7824 */ /* 0x000fe400078e0223 */
[----:B------:R-:W-:Y:S01]  /*2010*/  IMAD.U32 R40, RZ, RZ, UR12 ;  /* 0x0000000cff287e24 */ /* 0x000fe2000f8e00ff */
[----:B------:R-:W-:Y:S01]  /*2020*/  LOP3.LUT R15, R100, 0x20, RZ, 0xfc, !PT ;  /* 0x00000020640f7812 */ /* 0x000fe200078efcff */
[----:B------:R-:W-:Y:S01]  /*2030*/  IMAD.U32 R41, RZ, RZ, UR12 ;  /* 0x0000000cff297e24 */ /* 0x000fe2000f8e00ff */
[----:B------:R-:W-:Y:S01]  /*2040*/  STL [R1+0x1b0], R245 ;  /* 0x0001b0f501007387 */ /* 0x000fe20000100800 */
[----:B------:R-:W-:-:S02]  /*2050*/  IMAD.U32 R66, RZ, RZ, UR12 ;  /* 0x0000000cff427e24 */ /* 0x000fc4000f8e00ff */
[----:B------:R-:W-:Y:S01]  /*2060*/  IMAD.U32 R17, RZ, RZ, UR12 ;  /* 0x0000000cff117e24 */ /* 0x000fe2000f8e00ff */
[----:B------:R-:W-:Y:S04]  /*2070*/  STL [R1+0x1ac], R244 ;  /* 0x0001acf401007387 */ /* 0x000fe80000100800 */
[----:B------:R1:W3:Y:S01]  /*2080*/  @P0 LDG.E.U8 R190, desc[UR20][R6.64] ;  /* 0x0000001406be0981 */ /* 0x0002e2000c1e1100 */
[----:B------:R-:W-:-:S03]  /*2090*/  PLOP3.LUT P0, PT, PT, PT, UP1, 0x80, 0x8 ;  /* 0x000000000008781c */ /* 0x000fc60003f0f018 */
[----:B------:R4:W-:Y:S01]  /*20a0*/  STL [R1+0x1a8], R101 ;  /* 0x0001a86501007387 */ /* 0x0009e20000100800 */
[----:B-1----:R-:W-:Y:S02]  /*20b0*/  @P2 IMAD.MOV.U32 R6, RZ, RZ, R3 ;  /* 0x000000ffff062224 */ /* 0x002fe400078e0003 */
[----:B------:R-:W-:Y:S01]  /*20c0*/  @P2 IMAD.MOV.U32 R7, RZ, RZ, R5 ;  /* 0x000000ffff072224 */ /* 0x000fe200078e0005 */
[----:B------:R-:W-:Y:S01]  /*20d0*/  ISETP.LT.AND P0, PT, R14, UR22, P0 ;  /* 0x000000160e007c0c */ /* 0x000fe20008701270 */
[----:B------:R-:W-:Y:S01]  /*20e0*/  IMAD.U32 R19, RZ, RZ, UR12 ;  /* 0x0000000cff137e24 */ /* 0x000fe2000f8e00ff */
[C---:B------:R-:W-:Y:S01]  /*20f0*/  LOP3.LUT R14, R100.reuse, 0x28, RZ, 0xfc, !PT ;  /* 0x00000028640e7812 */ /* 0x040fe200078efcff */
[----:B------:R-:W-:Y:S01]  /*2100*/  IMAD.U32 R48, RZ, RZ, UR12 ;  /* 0x0000000cff307e24 */ /* 0x000fe2000f8e00ff */
[----:B----4-:R-:W-:Y:S02]  /*2110*/  PRMT R101, RZ, 0x7610, R101 ;  /* 0x00007610ff657816 */ /* 0x010fe40000000065 */
[----:B------:R-:W-:Y:S01]  /*2120*/  LOP3.LUT R20, R100, 0x30, RZ, 0xfc, !PT ;  /* 0x0000003064147812 */ /* 0x000fe200078efcff */
[----:B------:R-:W-:Y:S01]  /*2130*/  IMAD.U32 R69, RZ, RZ, UR12 ;  /* 0x0000000cff457e24 */ /* 0x000fe2000f8e00ff */
[----:B------:R-:W-:-:S02]  /*2140*/  PRMT R244, RZ, 0x7610, R244 ;  /* 0x00007610fff47816 */ /* 0x000fc400000000f4 */
[C---:B------:R-:W-:Y:S01]  /*2150*/  LOP3.LUT R18, R100.reuse, 0x38, RZ, 0xfc, !PT ;  /* 0x0000003864127812 */ /* 0x040fe200078efcff */
[----:B------:R-:W-:Y:S01]  /*2160*/  IMAD.U32 R21, RZ, RZ, UR12 ;  /* 0x0000000cff157e24 */ /* 0x000fe2000f8e00ff */
[----:B------:R-:W-:Y:S01]  /*2170*/  PRMT R245, RZ, 0x7610, R245 ;  /* 0x00007610fff57816 */ /* 0x000fe200000000f5 */
[----:B------:R-:W-:Y:S01]  /*2180*/  IMAD.U32 R23, RZ, RZ, UR12 ;  /* 0x0000000cff177e24 */ /* 0x000fe2000f8e00ff */
[C---:B------:R-:W-:Y:S01]  /*2190*/  LOP3.LUT R25, R100.reuse, 0x40, RZ, 0xfc, !PT ;  /* 0x0000004064197812 */ /* 0x040fe200078efcff */
[----:B------:R-:W-:Y:S01]  /*21a0*/  IMAD.U32 R22, RZ, RZ, UR12 ;  /* 0x0000000cff167e24 */ /* 0x000fe2000f8e00ff */
[----:B------:R-:W-:Y:S01]  /*21b0*/  PRMT R240, RZ, 0x7610, R240 ;  /* 0x00007610fff07816 */ /* 0x000fe200000000f0 */
[----:B------:R-:W-:Y:S01]  /*21c0*/  IMAD.U32 R72, RZ, RZ, UR12 ;  /* 0x0000000cff487e24 */ /* 0x000fe2000f8e00ff */
[----:B------:R-:W-:Y:S01]  /*21d0*/  LOP3.LUT R24, R100, 0x48, RZ, 0xfc, !PT ;  /* 0x0000004864187812 */ /* 0x000fe200078efcff */
[----:B------:R-:W-:Y:S01]  /*21e0*/  STL [R1+0x140], R2 ;  /* 0x0001400201007387 */ /* 0x000fe20000100800 */
[----:B------:R-:W-:-:S02]  /*21f0*/  PRMT R27, RZ, 0x7610, R27 ;  /* 0x00007610ff1b7816 */ /* 0x000fc4000000001b */
[----:B------:R-:W-:Y:S01]  /*2200*/  PRMT R26, RZ, 0x7610, R26 ;  /* 0x00007610ff1a7816 */ /* 0x000fe2000000001a */
[----:B------:R-:W-:Y:S04]  /*2210*/  STL [R1+0x13c], R4 ;  /* 0x00013c0401007387 */ /* 0x000fe80000100800 */
[----:B--2---:R1:W2:Y:S01]  /*2220*/  @P2 LDG.E.U8 R241, desc[UR20][R6.64] ;  /* 0x0000001406f12981 */ /* 0x0042a2000c1e1100 */
[----:B------:R-:W-:-:S04]  /*2230*/  PLOP3.LUT P2, PT, PT, PT, UP1, 0x80, 0x8 ;  /* 0x000000000008781c */ /* 0x000fc80003f4f018 */
[----:B------:R-:W-:Y:S01]  /*2240*/  ISETP.LT.AND P2, PT, R12, UR22, P2 ;  /* 0x000000160c007c0c */ /* 0x000fe20009741270 */
[----:B------:R-:W-:Y:S01]  /*2250*/  IMAD R12, R11, 0x4, R62 ;  /* 0x000000040b0c7824 */ /* 0x000fe200078e023e */
[----:B-1----:R-:W-:-:S03]  /*2260*/  IADD3 R6, P3, PT, R8, R137, RZ ;  /* 0x0000008908067210 */ /* 0x002fc60007f7e0ff */
[----:B------:R-:W-:Y:S01]  /*2270*/  IMAD R42, R13, 0x2, R12 ;  /* 0x000000020d2a7824 */ /* 0x000fe200078e020c */
[C---:B------:R-:W-:Y:S02]  /*2280*/  IADD3 R7, P4, PT, R9.reuse, R137, RZ ;  /* 0x0000008909077210 */ /* 0x040fe40007f9e0ff */
[-C--:B------:R-:W-:Y:S01]  /*2290*/  LEA.HI.X.SX32 R8, R8, R136.reuse, 0x1, P3 ;  /* 0x0000008808087211 */ /* 0x080fe200018f0eff */
[----:B------:R-:W-:Y:S01]  /*22a0*/  @P0 IMAD.MOV.U32 R10, RZ, RZ, R6 ;  /* 0x000000ffff0a0224 */ /* 0x000fe200078e0006 */
[----:B------:R-:W-:Y:S01]  /*22b0*/  LEA.HI.X.SX32 R9, R9, R136, 0x1, P4 ;  /* 0x0000008809097211 */ /* 0x000fe200020f0eff */
[----:B------:R-:W-:Y:S02]  /*22c0*/  IMAD R65, R65, 0x2, R42 ;  /* 0x0000000241417824 */ /* 0x000fe400078e022a */
[----:B------:R-:W-:Y:S02]  /*22d0*/  @P0 IMAD.MOV.U32 R11, RZ, RZ, R8 ;  /* 0x000000ffff0b0224 */ /* 0x000fe400078e0008 */
[----:B------:R-:W-:-:S03]  /*22e0*/  IMAD R82, R82, 0x2, R65 ;  /* 0x0000000252527824 */ /* 0x000fc600078e0241 */
[----:B------:R1:W4:Y:S01]  /*22f0*/  @P0 LDG.E.U8 R242, desc[UR20][R10.64] ;  /* 0x000000140af20981 */ /* 0x000322000c1e1100 */
[----:B------:R-:W-:Y:S01]  /*2300*/  IMAD R13, R13, 0x2, R82 ;  /* 0x000000020d0d7824 */ /* 0x000fe200078e0252 */
[----:B------:R-:W-:Y:S01]  /*2310*/  PLOP3.LUT P0, PT, PT, PT, UP1, 0x80, 0x8 ;  /* 0x000000000008781c */ /* 0x000fe20003f0f018 */
[----:B-1----:R-:W-:Y:S02]  /*2320*/  @P2 IMAD.MOV.U32 R10, RZ, RZ, R7 ;  /* 0x000000ffff0a2224 */ /* 0x002fe400078e0007 */
[----:B------:R-:W-:Y:S02]  /*2330*/  @P2 IMAD.MOV.U32 R11, RZ, RZ, R9 ;  /* 0x000000ffff0b2224 */ /* 0x000fe400078e0009 */
[----:B------:R-:W-:-:S03]  /*2340*/  IMAD R40, R40, 0x2, R13 ;  /* 0x0000000228287824 */ /* 0x000fc600078e020d */
[----:B------:R1:W2:Y:S01]  /*2350*/  @P2 LDG.E.U8 R243, desc[UR20][R10.64] ;  /* 0x000000140af32981 */ /* 0x0002a2000c1e1100 */
[----:B------:R-:W-:Y:S01]  /*2360*/  ISETP.LT.AND P0, PT, R15, UR22, P0 ;  /* 0x000000160f007c0c */ /* 0x000fe20008701270 */
[----:B------:R-:W-:Y:S02]  /*2370*/  IMAD.U32 R15, RZ, RZ, UR12 ;  /* 0x0000000cff0f7e24 */ /* 0x000fe4000f8e00ff */
[----:B-1----:R-:W-:-:S04]  /*2380*/  IMAD.U32 R11, RZ, RZ, UR12 ;  /* 0x0000000cff0b7e24 */ /* 0x002fc8000f8e00ff */
[----:B------:R-:W-:Y:S01]  /*2390*/  IMAD R64, R11, 0x2, R40 ;  /* 0x000000020b407824 */ /* 0x000fe200078e0228 */
[----:B------:R-:W-:-:S03]  /*23a0*/  PLOP3.LUT P2, PT, PT, PT, UP1, 0x80, 0x8 ;  /* 0x000000000008781c */ /* 0x000fc60003f4f018 */
[----:B------:R-:W-:Y:S01]  /*23b0*/  IMAD R16, R15, 0x4, R64 ;  /* 0x000000040f107824 */ /* 0x000fe200078e0240 */
[----:B------:R-:W-:-:S03]  /*23c0*/  IADD3 R10, P3, PT, R12, R137, RZ ;  /* 0x000000890c0a7210 */ /* 0x000fc60007f7e0ff */
[----:B------:R-:W-:Y:S01]  /*23d0*/  IMAD R41, R41, 0x2, R16 ;  /* 0x0000000229297824 */ /* 0x000fe200078e0210 */
[----:B------:R-:W-:Y:S02]  /*23e0*/  ISETP.LT.AND P2, PT, R14, UR22, P2 ;  /* 0x000000160e007c0c */ /* 0x000fe40009741270 */
[-C--:B------:R-:W-:Y:S01]  /*23f0*/  LEA.HI.X.SX32 R12, R12, R136.reuse, 0x1, P3 ;  /* 0x000000880c0c7211 */ /* 0x080fe200018f0eff */
[----:B------:R-:W-:Y:S01]  /*2400*/  IMAD R66, R66, 0x2, R41 ;  /* 0x0000000242427824 */ /* 0x000fe200078e0229 */
[----:B------:R-:W-:Y:S01]  /*2410*/  IADD3 R11, P4, PT, R13, R137, RZ ;  /* 0x000000890d0b7210 */ /* 0x000fe20007f9e0ff */
[----:B------:R-:W-:Y:S02]  /*2420*/  @P0 IMAD.MOV.U32 R14, RZ, RZ, R10 ;  /* 0x000000ffff0e0224 */ /* 0x000fe400078e000a */
[----:B------:R-:W-:Y:S02]  /*2430*/  @P0 IMAD.MOV.U32 R15, RZ, RZ, R12 ;  /* 0x000000ffff0f0224 */ /* 0x000fe400078e000c */
[----:B------:R-:W-:Y:S01]  /*2440*/  IMAD R84, R17, 0x2, R66 ;  /* 0x0000000211547824 */ /* 0x000fe200078e0242 */
[----:B------:R-:W-:-:S02]  /*2450*/  LEA.HI.X.SX32 R13, R13, R136, 0x1, P4 ;  /* 0x000000880d0d7211 */ /* 0x000fc400020f0eff */
[----:B------:R1:W2:Y:S01]  /*2460*/  @P0 LDG.E.U8 R101, desc[UR20][R14.64] ;  /* 0x000000140e650981 */ /* 0x0002a2000c1e1100 */
[----:B------:R-:W-:Y:S01]  /*2470*/  IMAD R17, R19, 0x2, R84 ;  /* 0x0000000213117824 */ /* 0x000fe200078e0254 */
[----:B------:R-:W-:-:S03]  /*2480*/  PLOP3.LUT P0, PT, PT, PT, UP1, 0x80, 0x8 ;  /* 0x000000000008781c */ /* 0x000fc60003f0f018 */
[----:B------:R-:W-:Y:S01]  /*2490*/  IMAD R48, R48, 0x2, R17 ;  /* 0x0000000230307824 */ /* 0x000fe200078e0211 */
[----:B------:R-:W-:Y:S01]  /*24a0*/  ISETP.LT.AND P0, PT, R20, UR22, P0 ;  /* 0x0000001614007c0c */ /* 0x000fe20008701270 */
[----:B-1----:R-:W-:Y:S02]  /*24b0*/  @P2 IMAD.MOV.U32 R14, RZ, RZ, R11 ;  /* 0x000000ffff0e2224 */ /* 0x002fe400078e000b */
[----:B------:R-:W-:Y:S02]  /*24c0*/  @P2 IMAD.MOV.U32 R15, RZ, RZ, R13 ;  /* 0x000000ffff0f2224 */ /* 0x000fe400078e000d */
[----:B------:R-:W-:Y:S02]  /*24d0*/  IMAD.U32 R20, RZ, RZ, UR12 ;  /* 0x0000000cff147e24 */ /* 0x000fe4000f8e00ff */
[----:B------:R-:W-:Y:S01]  /*24e0*/  IMAD R69, R69, 0x2, R48 ;  /* 0x0000000245457824 */ /* 0x000fe200078e0230 */
[----:B------:R1:W2:Y:S01]  /*24f0*/  @P2 LDG.E.U8 R244, desc[UR20][R14.64] ;  /* 0x000000140ef42981 */ /* 0x0002a2000c1e1100 */
[----:B------:R-:W-:-:S02]  /*2500*/  PLOP3.LUT P2, PT, PT, PT, UP1, 0x80, 0x8 ;  /* 0x000000000008781c */ /* 0x000fc40003f4f018 */
[----:B------:R-:W-:Y:S02]  /*2510*/  IMAD R20, R20, 0x4, R69 ;  /* 0x0000000414147824 */ /* 0x000fe400078e0245 */
[----:B------:R-:W-:Y:S02]  /*2520*/  ISETP.LT.AND P2, PT, R18, UR22, P2 ;  /* 0x0000001612007c0c */ /* 0x000fe40009741270 */
[----:B-1----:R-:W-:Y:S01]  /*2530*/  IADD3 R14, P3, PT, R16, R137, RZ ;  /* 0x00000089100e7210 */ /* 0x002fe20007f7e0ff */
[----:B------:R-:W-:-:S03]  /*2540*/  IMAD R46, R21, 0x2, R20 ;  /* 0x00000002152e7824 */ /* 0x000fc600078e0214 */
[-C--:B------:R-:W-:Y:S01]  /*2550*/  LEA.HI.X.SX32 R16, R16, R136.reuse, 0x1, P3 ;  /* 0x0000008810107211 */ /* 0x080fe200018f0eff */
[----:B------:R-:W-:Y:S01]  /*2560*/  @P0 IMAD.MOV.U32 R18, RZ, RZ, R14 ;  /* 0x000000ffff120224 */ /* 0x000fe200078e000e */
[----:B------:R-:W-:Y:S01]  /*2570*/  IADD3 R15, P4, PT, R17, R137, RZ ;  /* 0x00000089110f7210 */ /* 0x000fe20007f9e0ff */
[----:B------:R-:W-:Y:S02]  /*2580*/  IMAD R70, R23, 0x2, R46 ;  /* 0x0000000217467824 */ /* 0x000fe400078e022e */
[----:B------:R-:W-:Y:S01]  /*2590*/  @P0 IMAD.MOV.U32 R19, RZ, RZ, R16 ;  /* 0x000000ffff130224 */ /* 0x000fe200078e0010 */
[----:B------:R-:W-:Y:S01]  /*25a0*/  LEA.HI.X.SX32 R17, R17, R136, 0x1, P4 ;  /* 0x0000008811117211 */ /* 0x000fe200020f0eff */
[----:B------:R-:W-:-:S03]  /*25b0*/  IMAD R86, R21, 0x2, R70 ;  /* 0x0000000215567824 */ /* 0x000fc600078e0246 */
[----:B------:R1:W2:Y:S01]  /*25c0*/  @P0 LDG.E.U8 R245, desc[UR20][R18.64] ;  /* 0x0000001412f50981 */ /* 0x0002a2000c1e1100 */
[----:B------:R-:W-:Y:S01]  /*25d0*/  PLOP3.LUT P0, PT, PT, PT, UP1, 0x80, 0x8 ;  /* 0x000000000008781c */ /* 0x000fe20003f0f018 */
[----:B------:R-:W-:-:S03]  /*25e0*/  IMAD R21, R23, 0x2, R86 ;  /* 0x0000000217157824 */ /* 0x000fc600078e0256 */
[----:B------:R-:W-:Y:S01]  /*25f0*/  ISETP.LT.AND P0, PT, R25, UR22, P0 ;  /* 0x0000001619007c0c */ /* 0x000fe20008701270 */
[----:B-1----:R-:W-:Y:S02]  /*2600*/  @P2 IMAD.MOV.U32 R18, RZ, RZ, R15 ;  /* 0x000000ffff122224 */ /* 0x002fe400078e000f */
[----:B------:R-:W-:Y:S02]  /*2610*/  @P2 IMAD.MOV.U32 R19, RZ, RZ, R17 ;  /* 0x000000ffff132224 */ /* 0x000fe400078e0011 */
[----:B------:R-:W-:-:S03]  /*2620*/  IMAD R47, R22, 0x2, R21 ;  /* 0x00000002162f7824 */ /* 0x000fc600078e0215 */
[----:B------:R1:W2:Y:S01]  /*2630*/  @P2 LDG.E.U8 R240, desc[UR20][R18.64] ;  /* 0x0000001412f02981 */ /* 0x0002a2000c1e1100 */
[----:B------:R-:W-:Y:S01]  /*2640*/  PLOP3.LUT P2, PT, PT, PT, UP1, 0x80, 0x8 ;  /* 0x000000000008781c */ /* 0x000fe20003f4f018 */
[----:B------:R-:W-:Y:S01]  /*2650*/  IMAD R72, R72, 0x2, R47 ;  /* 0x0000000248487824 */ /* 0x000fe200078e022f */
[----:B-1----:R-:W-:-:S04]  /*2660*/  IADD3 R18, P3, PT, R20, R137, RZ ;  /* 0x0000008914127210 */ /* 0x002fc80007f7e0ff */
[----:B------:R-:W-:Y:S02]  /*2670*/  LEA.HI.X.SX32 R20, R20, R136, 0x1, P3 ;  /* 0x0000008814147211 */ /* 0x000fe400018f0eff */
[----:B------:R-:W-:Y:S01]  /*2680*/  ISETP.LT.AND P2, PT, R24, UR22, P2 ;  /* 0x0000001618007c0c */ /* 0x000fe20009741270 */
[----:B------:R-:W-:Y:S02]  /*2690*/  IMAD R24, R23, 0x4, R72 ;  /* 0x0000000417187824 */ /* 0x000fe400078e0248 */
[----:B------:R-:W-:Y:S02]  /*26a0*/  @P0 IMAD.MOV.U32 R22, RZ, RZ, R18 ;  /* 0x000000ffff160224 */ /* 0x000fe400078e0012 */
[----:B------:R-:W-:Y:S01]  /*26b0*/  @P0 IMAD.MOV.U32 R23, RZ, RZ, R20 ;  /* 0x000000ffff170224 */ /* 0x000fe200078e0014 */
[----:B------:R-:W-:-:S04]  /*26c0*/  IADD3 R19, P4, PT, R21, R137, RZ ;  /* 0x0000008915137210 */ /* 0x000fc80007f9e0ff */
[----:B------:R1:W2:Y:S01]  /*26d0*/  @P0 LDG.E.U8 R27, desc[UR20][R22.64] ;  /* 0x00000014161b0981 */ /* 0x0002a2000c1e1100 */
[----:B------:R-:W-:Y:S02]  /*26e0*/  LEA.HI.X.SX32 R21, R21, R136, 0x1, P4 ;  /* 0x0000008815157211 */ /* 0x000fe400020f0eff */
[----:B-1----:R-:W-:-:S03]  /*26f0*/  @P2 IMAD.MOV.U32 R22, RZ, RZ, R19 ;  /* 0x000000ffff162224 */ /* 0x002fc600078e0013 */
[----:B------:R-:W-:-:S05]  /*2700*/  @P2 IMAD.MOV.U32 R23, RZ, RZ, R21 ;  /* 0x000000ffff172224 */ /* 0x000fca00078e0015 */
[----:B------:R1:W3:Y:S04]  /*2710*/  @P2 LDG.E.U8 R26, desc[UR20][R22.64] ;  /* 0x00000014161a2981 */ /* 0x0002e8000c1e1100 */
[----:B------:R-:W-:Y:S04]  /*2720*/  STL [R1+0x148], R3 ;  /* 0x0001480301007387 */ /* 0x000fe80000100800 */
[----:B------:R-:W-:Y:S04]  /*2730*/  STL [R1+0x144], R5 ;  /* 0x0001440501007387 */ /* 0x000fe80000100800 */
[----:B------:R-:W-:Y:S04]  /*2740*/  STL [R1+0x150], R6 ;  /* 0x0001500601007387 */ /* 0x000fe80000100800 */
[----:B------:R-:W-:Y:S01]  /*2750*/  STL [R1+0x14c], R8 ;  /* 0x00014c0801007387 */ /* 0x000fe20000100800 */
[----:B------:R-:W-:-:S03]  /*2760*/  IMAD.U32 R25, RZ, RZ, UR12 ;  /* 0x0000000cff197e24 */ /* 0x000fc6000f8e00ff */
[----:B------:R-:W-:Y:S04]  /*2770*/  STL [R1+0x158], R7 ;  /* 0x0001580701007387 */ /* 0x000fe80000100800 */
[----:B------:R-:W-:Y:S04]  /*2780*/  STL [R1+0x154], R9 ;  /* 0x0001540901007387 */ /* 0x000fe80000100800 */
[----:B------:R-:W-:Y:S04]  /*2790*/  STL [R1+0x160], R10 ;  /* 0x0001600a01007387 */ /* 0x000fe80000100800 */
[----:B------:R-:W-:Y:S01]  /*27a0*/  STL [R1+0x15c], R12 ;  /* 0x00015c0c01007387 */ /* 0x000fe20000100800 */
[----:B------:R-:W-:-:S03]  /*27b0*/  IMAD.U32 R75, RZ, RZ, UR12 ;  /* 0x0000000cff4b7e24 */ /* 0x000fc6000f8e00ff */
[----:B------:R-:W-:Y:S01]  /*27c0*/  STL [R1+0x168], R11 ;  /* 0x0001680b01007387 */ /* 0x000fe20000100800 */
[----:B------:R-:W-:-:S03]  /*27d0*/  IMAD R54, R25, 0x2, R24 ;  /* 0x0000000219367824 */ /* 0x000fc600078e0218 */
        /* <DEDUP_REMOVED lines=9> */
[----:B------:R-:W-:-:S03]  /*2870*/  IMAD R88, R88, 0x2, R75 ;  /* 0x0000000258587824 */ /* 0x000fc600078e024b */
[----:B------:R-:W-:Y:S01]  /*2880*/  STL [R1+0x188], R19 ;  /* 0x0001881301007387 */ /* 0x000fe20000100800 */
[----:B------:R-:W-:-:S03]  /*2890*/  PLOP3.LUT P0, PT, PT, PT, UP1, 0x80, 0x8 ;  /* 0x000000000008781c */ /* 0x000fc60003f0f018 */
[----:B------:R-:W-:Y:S01]  /*28a0*/  STL [R1+0x184], R21 ;  /* 0x0001841501007387 */ /* 0x000fe20000100800 */
[----:B------:R-:W-:Y:S02]  /*28b0*/  IMAD.U32 R52, RZ, RZ, UR12 ;  /* 0x0000000cff347e24 */ /* 0x000fe4000f8e00ff */
[----:B------:R-:W-:Y:S01]  /*28c0*/  IMAD R25, R25, 0x2, R88 ;  /* 0x0000000219197824 */ /* 0x000fe200078e0258 */
[----:B-1----:R-:W-:Y:S01]  /*28d0*/  IADD3 R22, P3, PT, R24, R137, RZ ;  /* 0x0000008918167210 */ /* 0x002fe20007f7e0ff */
[----:B------:R-:W-:Y:S02]  /*28e0*/  IMAD.U32 R23, RZ, RZ, UR12 ;  /* 0x0000000cff177e24 */ /* 0x000fe4000f8e00ff */
[----:B------:R-:W-:Y:S01]  /*28f0*/  IMAD R52, R52, 0x2, R25 ;  /* 0x0000000234347824 */ /* 0x000fe200078e0219 */
[----:B------:R-:W-:Y:S02]  /*2900*/  PLOP3.LUT P2, PT, PT, PT, UP1, 0x80, 0x8 ;  /* 0x000000000008781c */ /* 0x000fe40003f4f018 */
[----:B------:R-:W-:Y:S01]  /*2910*/  LEA.HI.X.SX32 R24, R24, R136, 0x1, P3 ;  /* 0x0000008818187211 */ /* 0x000fe200018f0eff */
[----:B------:R-:W-:Y:S01]  /*2920*/  IMAD R76, R23, 0x2, R52 ;  /* 0x00000002174c7824 */ /* 0x000fe200078e0234 */
[----:B------:R-:W-:-:S02]  /*2930*/  PRMT R36, RZ, 0x7610, R36 ;  /* 0x00007610ff247816 */ /* 0x000fc40000000024 */
[----:B------:R-:W-:-:S04]  /*2940*/  IADD3 R23, P4, PT, R25, R137, RZ ;  /* 0x0000008919177210 */ /* 0x000fc80007f9e0ff */
[----:B------:R-:W-:Y:S02]  /*2950*/  LEA.HI.X.SX32 R25, R25, R136, 0x1, P4 ;  /* 0x0000008819197211 */ /* 0x000fe400020f0eff */
[----:B------:R-:W-:Y:S01]  /*2960*/  PRMT R29, RZ, 0x7610, R29 ;  /* 0x00007610ff1d7816 */ /* 0x000fe2000000001d */
[----:B--2---:R1:W-:Y:S02]  /*2970*/  STL [R1+0x74], R27 ;  /* 0x0000741b01007387 */ /* 0x0043e40000100800 */
[----:B-1----:R-:W-:-:S04]  /*2980*/  LOP3.LUT R27, R100, 0x50, RZ, 0xfc, !PT ;  /* 0x00000050641b7812 */ /* 0x002fc800078efcff */
[----:B------:R-:W-:Y:S01]  /*2990*/  ISETP.LT.AND P0, PT, R27, UR22, P0 ;  /* 0x000000161b007c0c */ /* 0x000fe20008701270 */
[----:B------:R-:W-:Y:S01]  /*29a0*/  IMAD.U32 R27, RZ, RZ, UR12 ;  /* 0x0000000cff1b7e24 */ /* 0x000fe2000f8e00ff */
[----:B---3--:R1:W-:Y:S03]  /*29b0*/  STL [R1+0x70], R26 ;  /* 0x0000701a01007387 */ /* 0x0083e60000100800 */
[----:B------:R-:W-:Y:S01]  /*29c0*/  IMAD R28, R27, 0x4, R76 ;  /* 0x000000041b1c7824 */ /* 0x000fe200078e024c */
[----:B-1----:R-:W-:-:S07]  /*29d0*/  LOP3.LUT R26, R100, 0x58, RZ, 0xfc, !PT ;  /* 0x00000058641a7812 */ /* 0x002fce00078efcff */
[----:B------:R-:W-:Y:S01]  /*29e0*/  @P0 IMAD.MOV.U32 R27, RZ, RZ, R24 ;  /* 0x000000ffff1b0224 */ /* 0x000fe200078e0018 */
[----:B------:R-:W-:Y:S01]  /*29f0*/  ISETP.LT.AND P2, PT, R26, UR22, P2 ;  /* 0x000000161a007c0c */ /* 0x000fe20009741270 */
[----:B------:R-:W-:-:S05]  /*2a00*/  @P0 IMAD.MOV.U32 R26, RZ, RZ, R22 ;  /* 0x000000ffff1a0224 */ /* 0x000fca00078e0016 */
[----:B------:R1:W2:Y:S07]  /*2a10*/  @P0 LDG.E.U8 R36, desc[UR20][R26.64] ;  /* 0x000000141a240981 */ /* 0x0002ae000c1e1100 */
[----:B-1----:R-:W-:Y:S02]  /*2a20*/  @P2 IMAD.MOV.U32 R26, RZ, RZ, R23 ;  /* 0x000000ffff1a2224 */ /* 0x002fe400078e0017 */
[----:B------:R-:W-:-:S05]  /*2a30*/  @P2 IMAD.MOV.U32 R27, RZ, RZ, R25 ;  /* 0x000000ffff1b2224 */ /* 0x000fca00078e0019 */
[----:B------:R1:W3:Y:S01]  /*2a40*/  @P2 LDG.E.U8 R29, desc[UR20][R26.64] ;  /* 0x000000141a1d2981 */ /* 0x0002e2000c1e1100 */
[----:B------:R-:W-:-:S03]  /*2a50*/  IMAD.U32 R53, RZ, RZ, UR12 ;  /* 0x0000000cff357e24 */ /* 0x000fc6000f8e00ff */
[----:B------:R-:W-:Y:S01]  /*2a60*/  STL [R1+0x190], R22 ;  /* 0x0001901601007387 */ /* 0x000fe20000100800 */
[----:B------:R-:W-:-:S03]  /*2a70*/  IMAD R53, R53, 0x2, R28 ;  /* 0x0000000235357824 */ /* 0x000fc600078e021c */
[----:B------:R-:W-:Y:S01]  /*2a80*/  STL [R1+0x18c], R24 ;  /* 0x00018c1801007387 */ /* 0x000fe20000100800 */
[----:B------:R-:W-:Y:S01]  /*2a90*/  IMAD.U32 R38, RZ, RZ, UR12 ;  /* 0x0000000cff267e24 */ /* 0x000fe2000f8e00ff */
[C---:B------:R-:W-:Y:S02]  /*2aa0*/  LOP3.LUT R37, R100.reuse, 0x60, RZ, 0xfc, !PT ;  /* 0x0000006064257812 */ /* 0x040fe400078efcff */
[----:B------:R-:W-:Y:S01]  /*2ab0*/  PLOP3.LUT P0, PT, PT, PT, UP1, 0x80, 0x8 ;  /* 0x000000000008781c */ /* 0x000fe20003f0f018 */
[----:B------:R-:W-:Y:S01]  /*2ac0*/  IMAD.U32 R176, RZ, RZ, UR12 ;  /* 0x0000000cffb07e24 */ /* 0x000fe2000f8e00ff */
[----:B------:R-:W-:Y:S02]  /*2ad0*/  PLOP3.LUT P2, PT, PT, PT, UP1, 0x80, 0x8 ;  /* 0x000000000008781c */ /* 0x000fe40003f4f018 */
[----:B------:R-:W-:Y:S02]  /*2ae0*/  ISETP.LT.AND P0, PT, R37, UR22, P0 ;  /* 0x0000001625007c0c */ /* 0x000fe40008701270 */
[----:B------:R-:W-:-:S02]  /*2af0*/  LOP3.LUT R37, R100, 0x68, RZ, 0xfc, !PT ;  /* 0x0000006864257812 */ /* 0x000fc400078efcff */
[C---:B-1----:R-:W-:Y:S02]  /*2b00*/  IADD3 R26, P4, PT, R28.reuse, R137, RZ ;  /* 0x000000891c1a7210 */ /* 0x042fe40007f9e0ff */
[----:B------:R-:W-:Y:S01]  /*2b10*/  ISETP.LT.AND P2, PT, R37, UR22, P2 ;  /* 0x0000001625007c0c */ /* 0x000fe20009741270 */
[----:B------:R-:W-:Y:S01]  /*2b20*/  IMAD.U32 R183, RZ, RZ, UR12 ;  /* 0x0000000cffb77e24 */ /* 0x000fe2000f8e00ff */
[----:B------:R-:W-:Y:S01]  /*2b30*/  LEA.HI.X.SX32 R27, R28, R136, 0x1, P4 ;  /* 0x000000881c1b7211 */ /* 0x000fe200020f0eff */
[----:B------:R-:W-:Y:S01]  /*2b40*/  IMAD.U32 R28, RZ, RZ, UR12 ;  /* 0x0000000cff1c7e24 */ /* 0x000fe2000f8e00ff */
[----:B------:R-:W-:Y:S02]  /*2b50*/  PRMT R31, RZ, 0x7610, R31 ;  /* 0x00007610ff1f7816 */ /* 0x000fe4000000001f */
[----:B------:R-:W-:-:S06]  /*2b60*/  PRMT R33, RZ, 0x7610, R33 ;  /* 0x00007610ff217816 */ /* 0x000fcc0000000021 */
[----:B------:R-:W4:Y:S04]  /*2b70*/  @P0 LDG.E.U8 R33, desc[UR20][R26.64] ;  /* 0x000000141a210981 */ /* 0x000f28000c1e1100 */
[----:B--2---:R1:W-:Y:S02]  /*2b80*/  STL [R1+0x6c], R36 ;  /* 0x00006c2401007387 */ /* 0x0043e40000100800 */
[----:B-1----:R-:W-:-:S04]  /*2b90*/  IMAD.U32 R36, RZ, RZ, UR12 ;  /* 0x0000000cff247e24 */ /* 0x002fc8000f8e00ff */
[----:B------:R-:W-:-:S04]  /*2ba0*/  IMAD R169, R36, 0x2, R53 ;  /* 0x0000000224a97824 */ /* 0x000fc800078e0235 */
[----:B------:R-:W-:Y:S01]  /*2bb0*/  IMAD R171, R38, 0x2, R169 ;  /* 0x0000000226ab7824 */ /* 0x000fe200078e02a9 */
[----:B------:R-:W-:Y:S03]  /*2bc0*/  STL [R1+0x198], R23 ;  /* 0x0001981701007387 */ /* 0x000fe60000100800 */
[----:B------:R-:W-:Y:S01]  /*2bd0*/  IMAD R173, R36, 0x2, R171 ;  /* 0x0000000224ad7824 */ /* 0x000fe200078e02ab */
[----:B------:R-:W-:Y:S03]  /*2be0*/  STL [R1+0x194], R25 ;  /* 0x0001941901007387 */ /* 0x000fe60000100800 */
[----:B------:R-:W-:Y:S01]  /*2bf0*/  IMAD R176, R176, 0x2, R173 ;  /* 0x00000002b0b07824 */ /* 0x000fe200078e02ad */
[----:B---3--:R1:W-:Y:S01]  /*2c00*/  STL [R1+0x68], R29 ;  /* 0x0000681d01007387 */ /* 0x0083e20000100800 */
[----:B------:R-:W-:Y:S01]  /*2c10*/  IADD3 R174, P4, PT, R173, R137, RZ ;  /* 0x00000089adae7210 */ /* 0x000fe20007f9e0ff */
[----:B-1----:R-:W-:-:S04]  /*2c20*/  IMAD.U32 R29, RZ, RZ, UR12 ;  /* 0x0000000cff1d7e24 */ /* 0x002fc8000f8e00ff */
[----:B------:R-:W-:Y:S01]  /*2c30*/  IMAD R178, R29, 0x2, R176 ;  /* 0x000000021db27824 */ /* 0x000fe200078e02b0 */
[----:B------:R-:W-:-:S03]  /*2c40*/  LEA.HI.X.SX32 R173, R173, R136, 0x1, P4 ;  /* 0x00000088adad7211 */ /* 0x000fc600020f0eff */
[----:B------:R-:W-:Y:S02]  /*2c50*/  IMAD R183, R183, 0x4, R178 ;  /* 0x00000004b7b77824 */ /* 0x000fe400078e02b2 */
[----:B------:R-:W-:Y:S02]  /*2c60*/  @P2 IMAD.MOV.U32 R29, RZ, RZ, R173 ;  /* 0x000000ffff1d2224 */ /* 0x000fe400078e00ad */
[----:B------:R-:W-:Y:S02]  /*2c70*/  IMAD R185, R28, 0x2, R183 ;  /* 0x000000021cb97824 */ /* 0x000fe400078e02b7 */
[----:B------:R-:W-:-:S05]  /*2c80*/  @P2 IMAD.MOV.U32 R28, RZ, RZ, R174 ;  /* 0x000000ffff1c2224 */ /* 0x000fca00078e00ae */
[----:B------:R1:W2:Y:S01]  /*2c90*/  @P2 LDG.E.U8 R31, desc[UR20][R28.64] ;  /* 0x000000141c1f2981 */ /* 0x0002a2000c1e1100 */
[----:B------:R-:W-:Y:S02]  /*2ca0*/  LOP3.LUT R36, R100, 0x70, RZ, 0xfc, !PT ;  /* 0x0000007064247812 */ /* 0x000fe400078efcff */
[----:B------:R-:W-:-:S04]  /*2cb0*/  PLOP3.LUT P3, PT, PT, PT, UP1, 0x80, 0x8 ;  /* 0x000000000008781c */ /* 0x000fc80003f6f018 */
[----:B------:R-:W-:Y:S01]  /*2cc0*/  ISETP.LT.AND P3, PT, R36, UR22, P3 ;  /* 0x0000001624007c0c */ /* 0x000fe20009f61270 */
[----:B------:R-:W-:Y:S01]  /*2cd0*/  IMAD.U32 R36, RZ, RZ, UR12 ;  /* 0x0000000cff247e24 */ /* 0x000fe2000f8e00ff */
[C---:B------:R-:W-:Y:S01]  /*2ce0*/  IADD3 R184, P0, PT, R183.reuse, R137, RZ ;  /* 0x00000089b7b87210 */ /* 0x040fe20007f1e0ff */
[----:B------:R-:W-:Y:S02]  /*2cf0*/  STL [R1+0x1a0], R26 ;  /* 0x0001a01a01007387 */ /* 0x000fe40000100800 */
[----:B------:R-:W-:Y:S01]  /*2d00*/  IMAD R189, R36, 0x2, R185 ;  /* 0x0000000224bd7824 */ /* 0x000fe200078e02b9 */
[----:B------:R-:W-:Y:S01]  /*2d10*/  LEA.HI.X.SX32 R183, R183, R136, 0x1, P0 ;  /* 0x00000088b7b77211 */ /* 0x000fe200000f0eff */
[----:B------:R-:W-:Y:S01]  /*2d20*/  STL [R1+0x19c], R27 ;  /* 0x00019c1b01007387 */ /* 0x000fe20000100800 */
[----:B------:R-:W-:Y:S01]  /*2d30*/  PRMT R10, RZ, 0x7610, R10 ;  /* 0x00007610ff0a7816 */ /* 0x000fe2000000000a */
[----:B------:R-:W-:Y:S02]  /*2d40*/  IMAD.U32 R194, RZ, RZ, UR12 ;  /* 0x0000000cffc27e24 */ /* 0x000fe4000f8e00ff */
[----:B------:R3:W-:Y:S01]  /*2d50*/  STL [R1+0x1a4], R173 ;  /* 0x0001a4ad01007387 */ /* 0x0007e20000100800 */
[----:B------:R-:W-:Y:S01]  /*2d60*/  IMAD R191, R38, 0x2, R189 ;  /* 0x0000000226bf7824 */ /* 0x000fe200078e02bd */
[----:B------:R-:W-:Y:S01]  /*2d70*/  PLOP3.LUT P2, PT, PT, PT, UP1, 0x80, 0x8 ;  /* 0x000000000008781c */ /* 0x000fe20003f4f018 */
[----:B-1----:R-:W-:-:S02]  /*2d80*/  @P3 IMAD.MOV.U32 R28, RZ, RZ, R184 ;  /* 0x000000ffff1c3224 */ /* 0x002fc400078e00b8 */
[----:B------:R-:W-:Y:S02]  /*2d90*/  @P3 IMAD.MOV.U32 R29, RZ, RZ, R183 ;  /* 0x000000ffff1d3224 */ /* 0x000fe400078e00b7 */
[----:B------:R-:W-:-:S03]  /*2da0*/  IMAD R194, R194, 0x2, R191 ;  /* 0x00000002c2c27824 */ /* 0x000fc600078e02bf */
[----:B------:R1:W4:Y:S01]  /*2db0*/  @P3 LDG.E.U8 R10, desc[UR20][R28.64] ;  /* 0x000000141c0a3981 */ /* 0x000322000c1e1100 */
[----:B------:R-:W-:Y:S01]  /*2dc0*/  PLOP3.LUT P3, PT, PT, PT, UP1, 0x80, 0x8 ;  /* 0x000000000008781c */ /* 0x000fe20003f6f018 */
[----:B------:R-:W-:Y:S01]  /*2dd0*/  IMAD.U32 R79, RZ, RZ, UR12 ;  /* 0x0000000cff4f7e24 */ /* 0x000fe2000f8e00ff */
[CC--:B------:R-:W-:Y:S02]  /*2de0*/  IADD3 R195, P5, PT, R194.reuse, R137.reuse, RZ ;  /* 0x00000089c2c37210 */ /* 0x0c0fe40007fbe0ff */
[----:B------:R-:W-:Y:S01]  /*2df0*/  PLOP3.LUT P0, PT, PT, PT, UP1, 0x80, 0x8 ;  /* 0x000000000008781c */ /* 0x000fe20003f0f018 */
[----:B------:R-:W-:Y:S01]  /*2e00*/  IMAD R79, R79, 0x2, R194 ;  /* 0x000000024f4f7824 */ /* 0x000fe200078e02c2 */
[----:B------:R-:W-:Y:S02]  /*2e10*/  LEA.HI.X.SX32 R194, R194, R136, 0x1, P5 ;  /* 0x00000088c2c27211 */ /* 0x000fe400028f0eff */
[----:B-1----:R-:W-:Y:S02]  /*2e20*/  IADD3 R28, P4, PT, R30, R137, RZ ;  /* 0x000000891e1c7210 */ /* 0x002fe40007f9e0ff */
[----:B---3--:R-:W-:-:S02]  /*2e30*/  PRMT R173, RZ, 0x7610, R173 ;  /* 0x00007610ffad7816 */ /* 0x008fc400000000ad */
[----:B------:R-:W-:Y:S02]  /*2e40*/  LEA.HI.X.SX32 R29, R30, R136, 0x1, P4 ;  /* 0x000000881e1d7211 */ /* 0x000fe400020f0eff */
[----:B------:R-:W-:Y:S02]  /*2e50*/  PRMT R26, RZ, 0x7610, R26 ;  /* 0x00007610ff1a7816 */ /* 0x000fe4000000001a */
[----:B------:R-:W-:Y:S02]  /*2e60*/  LOP3.LUT R36, R100, 0x12, RZ, 0xfc, !PT ;  /* 0x0000001264247812 */ /* 0x000fe400078efcff */
[----:B------:R-:W-:Y:S02]  /*2e70*/  PRMT R27, RZ, 0x7610, R27 ;  /* 0x00007610ff1b7816 */ /* 0x000fe4000000001b */
[----:B------:R-:W-:Y:S02]  /*2e80*/  PRMT R23, RZ, 0x7610, R23 ;  /* 0x00007610ff177816 */ /* 0x000fe40000000017 */
[----:B------:R-:W-:-:S02]  /*2e90*/  PRMT R25, RZ, 0x7610, R25 ;  /* 0x00007610ff197816 */ /* 0x000fc40000000019 */
[C---:B------:R-:W-:Y:S02]  /*2ea0*/  LOP3.LUT R44, R100.reuse, 0x2a, RZ, 0xfc, !PT ;  /* 0x0000002a642c7812 */ /* 0x040fe400078efcff */
[C---:B------:R-:W-:Y:S02]  /*2eb0*/  LOP3.LUT R43, R100.reuse, 0x32, RZ, 0xfc, !PT ;  /* 0x00000032642b7812 */ /* 0x040fe400078efcff */
[----:B------:R-:W-:Y:S02]  /*2ec0*/  PRMT R22, RZ, 0x7610, R22 ;  /* 0x00007610ff167816 */ /* 0x000fe40000000016 */
[----:B------:R-:W-:Y:S02]  /*2ed0*/  PRMT R20, RZ, 0x7610, R20 ;  /* 0x00007610ff147816 */ /* 0x000fe40000000014 */
[----:B------:R-:W-:Y:S02]  /*2ee0*/  PRMT R18, RZ, 0x7610, R18 ;  /* 0x00007610ff127816 */ /* 0x000fe40000000012 */
[----:B------:R-:W-:-:S02]  /*2ef0*/  LOP3.LUT R50, R100, 0x42, RZ, 0xfc, !PT ;  /* 0x0000004264327812 */ /* 0x000fc400078efcff */
[C---:B------:R-:W-:Y:S02]  /*2f00*/  LOP3.LUT R49, R100.reuse, 0x4a, RZ, 0xfc, !PT ;  /* 0x0000004a64317812 */ /* 0x040fe400078efcff */
[----:B------:R-:W-:Y:S02]  /*2f10*/  PRMT R17, RZ, 0x7610, R17 ;  /* 0x00007610ff117816 */ /* 0x000fe40000000011 */
[----:B------:R-:W-:Y:S02]  /*2f20*/  PRMT R16, RZ, 0x7610, R16 ;  /* 0x00007610ff107816 */ /* 0x000fe40000000010 */
[----:B------:R-:W-:Y:S02]  /*2f30*/  PRMT R15, RZ, 0x7610, R15 ;  /* 0x00007610ff0f7816 */ /* 0x000fe4000000000f */
[C---:B------:R-:W-:Y:S02]  /*2f40*/  LOP3.LUT R57, R100.reuse, 0x5a, RZ, 0xfc, !PT ;  /* 0x0000005a64397812 */ /* 0x040fe400078efcff */
[----:B------:R-:W-:-:S02]  /*2f50*/  LOP3.LUT R55, R100, 0x62, RZ, 0xfc, !PT ;  /* 0x0000006264377812 */ /* 0x000fc400078efcff */
[----:B------:R-:W-:Y:S02]  /*2f60*/  PRMT R14, RZ, 0x7610, R14 ;  /* 0x00007610ff0e7816 */ /* 0x000fe4000000000e */
[----:B------:R-:W-:Y:S02]  /*2f70*/  PRMT R3, RZ, 0x7610, R3 ;  /* 0x00007610ff037816 */ /* 0x000fe40000000003 */
[----:B------:R-:W-:Y:S02]  /*2f80*/  PRMT R13, RZ, 0x7610, R13 ;  /* 0x00007610ff0d7816 */ /* 0x000fe4000000000d */
[----:B------:R-:W-:Y:S02]  /*2f90*/  PRMT R12, RZ, 0x7610, R12 ;  /* 0x00007610ff0c7816 */ /* 0x000fe4000000000c */
[----:B------:R-:W-:Y:S02]  /*2fa0*/  PRMT R11, RZ, 0x7610, R11 ;  /* 0x00007610ff0b7816 */ /* 0x000fe4000000000b */
[----:B------:R-:W-:-:S02]  /*2fb0*/  PRMT R9, RZ, 0x7610, R9 ;  /* 0x00007610ff097816 */ /* 0x000fc40000000009 */
[----:B------:R-:W-:Y:S02]  /*2fc0*/  PRMT R8, RZ, 0x7610, R8 ;  /* 0x00007610ff087816 */ /* 0x000fe40000000008 */
[C---:B------:R-:W-:Y:S02]  /*2fd0*/  LOP3.LUT R60, R100.reuse, 0x14, RZ, 0xfc, !PT ;  /* 0x00000014643c7812 */ /* 0x040fe400078efcff */
[----:B------:R-:W-:Y:S02]  /*2fe0*/  PRMT R7, RZ, 0x7610, R7 ;  /* 0x00007610ff077816 */ /* 0x000fe40000000007 */
[----:B------:R-:W-:Y:S02]  /*2ff0*/  PRMT R6, RZ, 0x7610, R6 ;  /* 0x00007610ff067816 */ /* 0x000fe40000000006 */
[----:B------:R-:W-:Y:S02]  /*3000*/  LOP3.LUT R63, R100, 0x24, RZ, 0xfc, !PT ;  /* 0x00000024643f7812 */ /* 0x000fe400078efcff */
[----:B------:R-:W-:-:S02]  /*3010*/  PRMT R5, RZ, 0x7610, R5 ;  /* 0x00007610ff057816 */ /* 0x000fc40000000005 */
[C---:B------:R-:W-:Y:S02]  /*3020*/  LOP3.LUT R67, R100.reuse, 0x2c, RZ, 0xfc, !PT ;  /* 0x0000002c64437812 */ /* 0x040fe400078efcff */
[----:B------:R-:W-:Y:S02]  /*3030*/  PRMT R4, RZ, 0x7610, R4 ;  /* 0x00007610ff047816 */ /* 0x000fe40000000004 */
[----:B------:R-:W-:Y:S01]  /*3040*/  PRMT R2, RZ, 0x7610, R2 ;  /* 0x00007610ff027816 */ /* 0x000fe20000000002 */
[----:B--2---:R1:W-:Y:S04]  /*3050*/  STL [R1+0x60], R31 ;  /* 0x0000601f01007387 */ /* 0x0043e80000100800 */
[----:B----4-:R2:W-:Y:S01]  /*3060*/  STL [R1+0x64], R33 ;  /* 0x0000642101007387 */ /* 0x0105e20000100800 */
[----:B-1----:R-:W-:-:S04]  /*3070*/  LOP3.LUT R31, R100, 0x78, RZ, 0xfc, !PT ;  /* 0x00000078641f7812 */ /* 0x002fc800078efcff */
[----:B------:R-:W-:Y:S02]  /*3080*/  ISETP.LT.AND P2, PT, R31, UR22, P2 ;  /* 0x000000161f007c0c */ /* 0x000fe40009741270 */
[C---:B--2---:R-:W-:Y:S02]  /*3090*/  LOP3.LUT R33, R100.reuse, 0x2, RZ, 0xfc, !PT ;  /* 0x0000000264217812 */ /* 0x044fe400078efcff */
[----:B------:R-:W-:Y:S02]  /*30a0*/  LOP3.LUT R31, R100, 0xa, RZ, 0xfc, !PT ;  /* 0x0000000a641f7812 */ /* 0x000fe400078efcff */
[----:B------:R-:W-:Y:S02]  /*30b0*/  ISETP.LT.AND P3, PT, R33, UR22, P3 ;  /* 0x0000001621007c0c */ /* 0x000fe40009f61270 */
[----:B------:R-:W-:-:S05]  /*30c0*/  ISETP.LT.AND P0, PT, R31, UR22, P0 ;  /* 0x000000161f007c0c */ /* 0x000fca0008701270 */
[----:B------:R-:W-:Y:S02]  /*30d0*/  @P2 IMAD.MOV.U32 R30, RZ, RZ, R195 ;  /* 0x000000ffff1e2224 */ /* 0x000fe400078e00c3 */
[----:B------:R-:W-:Y:S01]  /*30e0*/  @P2 IMAD.MOV.U32 R31, RZ, RZ, R194 ;  /* 0x000000ffff1f2224 */ /* 0x000fe200078e00c2 */
[----:B------:R-:W-:-:S03]  /*30f0*/  LOP3.LUT R33, R100, 0x1a, RZ, 0xfc, !PT ;  /* 0x0000001a64217812 */ /* 0x000fc600078efcff */
[----:B------:R-:W2:Y:S01]  /*3100*/  @P3 LDG.E.U8 R26, desc[UR20][R28.64] ;  /* 0x000000141c1a3981 */ /* 0x000ea2000c1e1100 */
[----:B------:R-:W-:-:S03]  /*3110*/  PLOP3.LUT P3, PT, PT, PT, UP1, 0x80, 0x8 ;  /* 0x000000000008781c */ /* 0x000fc60003f6f018 */
[----:B------:R1:W3:Y:S01]  /*3120*/  @P2 LDG.E.U8 R173, desc[UR20][R30.64] ;  /* 0x000000141ead2981 */ /* 0x0002e2000c1e1100 */
[----:B------:R-:W-:Y:S02]  /*3130*/  PLOP3.LUT P2, PT, PT, PT, UP1, 0x80, 0x8 ;  /* 0x000000000008781c */ /* 0x000fe40003f4f018 */
[----:B------:R-:W-:Y:S02]  /*3140*/  ISETP.LT.AND P3, PT, R33, UR22, P3 ;  /* 0x0000001621007c0c */ /* 0x000fe40009f61270 */
[----:B------:R-:W-:Y:S02]  /*3150*/  ISETP.LT.AND P2, PT, R36, UR22, P2 ;  /* 0x0000001624007c0c */ /* 0x000fe40009741270 */
[----:B-1----:R-:W-:-:S04]  /*3160*/  IADD3 R30, P4, PT, R32, R137, RZ ;  /* 0x00000089201e7210 */ /* 0x002fc80007f9e0ff */
[-C--:B------:R-:W-:Y:S02]  /*3170*/  LEA.HI.X.SX32 R31, R32, R136.reuse, 0x1, P4 ;  /* 0x00000088201f7211 */ /* 0x080fe400020f0eff */
[-C--:B------:R-:W-:Y:S02]  /*3180*/  IADD3 R32, P4, PT, R34, R137.reuse, RZ ;  /* 0x0000008922207210 */ /* 0x080fe40007f9e0ff */
[----:B------:R-:W-:Y:S01]  /*3190*/  IADD3 R33, P5, PT, R35, R137, RZ ;  /* 0x0000008923217210 */ /* 0x000fe20007fbe0ff */
[----:B------:R-:W4:Y:S01]  /*31a0*/  @P0 LDG.E.U8 R27, desc[UR20][R30.64] ;  /* 0x000000141e1b0981 */ /* 0x000f22000c1e1100 */
[----:B------:R-:W-:Y:S02]  /*31b0*/  LOP3.LUT R36, R100, 0x22, RZ, 0xfc, !PT ;  /* 0x0000002264247812 */ /* 0x000fe400078efcff */
[----:B------:R-:W-:Y:S02]  /*31c0*/  PLOP3.LUT P0, PT, PT, PT, UP1, 0x80, 0x8 ;  /* 0x000000000008781c */ /* 0x000fe40003f0f018 */
[----:B------:R-:W-:-:S02]  /*31d0*/  LEA.HI.X.SX32 R34, R34, R136, 0x1, P4 ;  /* 0x0000008822227211 */ /* 0x000fc400020f0eff */
[----:B------:R-:W-:Y:S02]  /*31e0*/  LEA.HI.X.SX32 R35, R35, R136, 0x1, P5 ;  /* 0x0000008823237211 */ /* 0x000fe400028f0eff */
[----:B------:R-:W-:Y:S01]  /*31f0*/  ISETP.LT.AND P0, PT, R36, UR22, P0 ;  /* 0x0000001624007c0c */ /* 0x000fe20008701270 */
[----:B------:R-:W-:Y:S02]  /*3200*/  @P2 IMAD.MOV.U32 R36, RZ, RZ, R32 ;  /* 0x000000ffff242224 */ /* 0x000fe400078e0020 */
[----:B------:R-:W-:Y:S02]  /*3210*/  @P2 IMAD.MOV.U32 R37, RZ, RZ, R34 ;  /* 0x000000ffff252224 */ /* 0x000fe400078e0022 */
[----:B------:R-:W-:Y:S02]  /*3220*/  @P3 IMAD.MOV.U32 R38, RZ, RZ, R33 ;  /* 0x000000ffff263224 */ /* 0x000fe400078e0021 */
[----:B------:R-:W-:Y:S01]  /*3230*/  @P3 IMAD.MOV.U32 R39, RZ, RZ, R35 ;  /* 0x000000ffff273224 */ /* 0x000fe200078e0023 */
[----:B------:R1:W2:Y:S01]  /*3240*/  @P2 LDG.E.U8 R23, desc[UR20][R36.64] ;  /* 0x0000001424172981 */ /* 0x0002a2000c1e1100 */
[----:B------:R-:W-:-:S03]  /*3250*/  PLOP3.LUT P2, PT, PT, PT, UP1, 0x80, 0x8 ;  /* 0x000000000008781c */ /* 0x000fc60003f4f018 */
[----:B------:R0:W2:Y:S01]  /*3260*/  @P3 LDG.E.U8 R25, desc[UR20][R38.64] ;  /* 0x0000001426193981 */ /* 0x0000a2000c1e1100 */
[----:B------:R-:W-:Y:S02]  /*3270*/  PLOP3.LUT P3, PT, PT, PT, UP1, 0x80, 0x8 ;  /* 0x000000000008781c */ /* 0x000fe40003f6f018 */
[----:B------:R-:W-:Y:S02]  /*3280*/  ISETP.LT.AND P2, PT, R44, UR22, P2 ;  /* 0x000000162c007c0c */ /* 0x000fe40009741270 */
[CC--:B-1----:R-:W-:Y:S02]  /*3290*/  IADD3 R36, P4, PT, R42.reuse, R137.reuse, RZ ;  /* 0x000000892a247210 */ /* 0x0c2fe40007f9e0ff */
[----:B------:R-:W-:Y:S02]  /*32a0*/  ISETP.LT.AND P3, PT, R43, UR22, P3 ;  /* 0x000000162b007c0c */ /* 0x000fe40009f61270 */
[----:B------:R-:W-:Y:S02]  /*32b0*/  LEA.HI.X.SX32 R37, R42, R136, 0x1, P4 ;  /* 0x000000882a257211 */ /* 0x000fe400020f0eff */
[----:B0-----:R-:W-:-:S02]  /*32c0*/  IADD3 R38, P4, PT, R40, R137, RZ ;  /* 0x0000008928267210 */ /* 0x001fc40007f9e0ff */
[C---:B------:R-:W-:Y:S01]  /*32d0*/  IADD3 R39, P5, PT, R41.reuse, R137, RZ ;  /* 0x0000008929277210 */ /* 0x040fe20007fbe0ff */
[----:B------:R-:W2:Y:S01]  /*32e0*/  @P0 LDG.E.U8 R22, desc[UR20][R36.64] ;  /* 0x0000001424160981 */ /* 0x000ea2000c1e1100 */
[----:B------:R-:W-:Y:S02]  /*32f0*/  LOP3.LUT R42, R100, 0x3a, RZ, 0xfc, !PT ;  /* 0x0000003a642a7812 */ /* 0x000fe400078efcff */
[----:B------:R-:W-:Y:S02]  /*3300*/  PLOP3.LUT P0, PT, PT, PT, UP1, 0x80, 0x8 ;  /* 0x000000000008781c */ /* 0x000fe40003f0f018 */
[-C--:B------:R-:W-:Y:S02]  /*3310*/  LEA.HI.X.SX32 R40, R40, R136.reuse, 0x1, P4 ;  /* 0x0000008828287211 */ /* 0x080fe400020f0eff */
[----:B------:R-:W-:Y:S02]  /*3320*/  LEA.HI.X.SX32 R41, R41, R136, 0x1, P5 ;  /* 0x0000008829297211 */ /* 0x000fe400028f0eff */
[----:B------:R-:W-:Y:S01]  /*3330*/  ISETP.LT.AND P0, PT, R42, UR22, P0 ;  /* 0x000000162a007c0c */ /* 0x000fe20008701270 */
[----:B------:R-:W-:-:S02]  /*3340*/  @P2 IMAD.MOV.U32 R42, RZ, RZ, R38 ;  /* 0x000000ffff2a2224 */ /* 0x000fc400078e0026 */
        /* <DEDUP_REMOVED lines=8> */
[CC--:B0-----:R-:W-:Y:S02]  /*33d0*/  IADD3 R42, P4, PT, R48.reuse, R137.reuse, RZ ;  /* 0x00000089302a7210 */ /* 0x0c1fe40007f9e0ff */
[----:B------:R-:W-:Y:S02]  /*33e0*/  ISETP.LT.AND P3, PT, R49, UR22, P3 ;  /* 0x0000001631007c0c */ /* 0x000fe40009f61270 */
[----:B------:R-:W-:Y:S02]  /*33f0*/  LEA.HI.X.SX32 R43, R48, R136, 0x1, P4 ;  /* 0x00000088302b7211 */ /* 0x000fe400020f0eff */
[----:B-1----:R-:W-:-:S02]  /*3400*/  IADD3 R44, P4, PT, R46, R137, RZ ;  /* 0x000000892e2c7210 */ /* 0x002fc40007f9e0ff */
        /* <DEDUP_REMOVED lines=27> */
[----:B------:R-:W2:Y:S01]  /*35c0*/  @P2 LDG.E.U8 R3, desc[UR20][R50.64] ;  /* 0x0000001432032981 */ /* 0x000ea2000c1e1100 */
[----:B------:R-:W-:Y:S01]  /*35d0*/  @P3 IMAD.MOV.U32 R54, RZ, RZ, R168 ;  /* 0x000000ffff363224 */ /* 0x000fe200078e00a8 */
[----:B------:R-:W-:Y:S01]  /*35e0*/  LOP3.LUT R57, R100, 0x72, RZ, 0xfc, !PT ;  /* 0x0000007264397812 */ /* 0x000fe200078efcff */
[----:B------:R-:W-:Y:S01]  /*35f0*/  @P3 IMAD.MOV.U32 R55, RZ, RZ, R52 ;  /* 0x000000ffff373224 */ /* 0x000fe200078e0034 */
[----:B------:R-:W-:-:S02]  /*3600*/  PLOP3.LUT P2, PT, PT, PT, UP1, 0x80, 0x8 ;  /* 0x000000000008781c */ /* 0x000fc40003f4f018 */
[CC--:B------:R-:W-:Y:S02]  /*3610*/  IADD3 R177, P4, PT, R176.reuse, R137.reuse, RZ ;  /* 0x00000089b0b17210 */ /* 0x0c0fe40007f9e0ff */
[----:B------:R-:W-:Y:S01]  /*3620*/  ISETP.LT.AND P2, PT, R57, UR22, P2 ;  /* 0x0000001639007c0c */ /* 0x000fe20009741270 */
[----:B------:R0:W2:Y:S01]  /*3630*/  @P3 LDG.E.U8 R13, desc[UR20][R54.64] ;  /* 0x00000014360d3981 */ /* 0x0000a2000c1e1100 */
[----:B------:R-:W-:Y:S02]  /*3640*/  LEA.HI.X.SX32 R176, R176, R136, 0x1, P4 ;  /* 0x00000088b0b07211 */ /* 0x000fe400020f0eff */
[----:B------:R-:W-:Y:S02]  /*3650*/  LOP3.LUT R53, R100, 0x7a, RZ, 0xfc, !PT ;  /* 0x0000007a64357812 */ /* 0x000fe400078efcff */
[----:B------:R-:W-:Y:S02]  /*3660*/  PLOP3.LUT P3, PT, PT, PT, UP1, 0x80, 0x8 ;  /* 0x000000000008781c */ /* 0x000fe40003f6f018 */
[----:B------:R-:W-:-:S02]  /*3670*/  IADD3 R188, P4, PT, R185, R137, RZ ;  /* 0x00000089b9bc7210 */ /* 0x000fc40007f9e0ff */
[----:B------:R-:W-:Y:S01]  /*3680*/  ISETP.LT.AND P3, PT, R53, UR22, P3 ;  /* 0x0000001635007c0c */ /* 0x000fe20009f61270 */
[----:B0-----:R-:W-:Y:S01]  /*3690*/  @P0 IMAD.MOV.U32 R54, RZ, RZ, R177 ;  /* 0x000000ffff360224 */ /* 0x001fe200078e00b1 */
[-C--:B------:R-:W-:Y:S01]  /*36a0*/  LEA.HI.X.SX32 R185, R185, R136.reuse, 0x1, P4 ;  /* 0x00000088b9b97211 */ /* 0x080fe200020f0eff */
[----:B------:R-:W-:Y:S01]  /*36b0*/  @P0 IMAD.MOV.U32 R55, RZ, RZ, R176 ;  /* 0x000000ffff370224 */ /* 0x000fe200078e00b0 */
[C---:B------:R-:W-:Y:S02]  /*36c0*/  IADD3 R57, P5, PT, R79.reuse, R137, RZ ;  /* 0x000000894f397210 */ /* 0x040fe40007fbe0ff */
[----:B------:R-:W-:Y:S02]  /*36d0*/  LOP3.LUT R53, R100, 0x4, RZ, 0xfc, !PT ;  /* 0x0000000464357812 */ /* 0x000fe400078efcff */
[----:B------:R0:W2:Y:S01]  /*36e0*/  @P0 LDG.E.U8 R12, desc[UR20][R54.64] ;  /* 0x00000014360c0981 */ /* 0x0000a2000c1e1100 */
[----:B------:R-:W-:Y:S02]  /*36f0*/  PLOP3.LUT P0, PT, PT, PT, UP1, 0x80, 0x8 ;  /* 0x000000000008781c */ /* 0x000fe40003f0f018 */
[----:B------:R-:W-:-:S02]  /*3700*/  LEA.HI.X.SX32 R196, R79, R136, 0x1, P5 ;  /* 0x000000884fc47211 */ /* 0x000fc400028f0eff */
[----:B------:R-:W-:Y:S01]  /*3710*/  ISETP.LT.AND P0, PT, R53, UR22, P0 ;  /* 0x0000001635007c0c */ /* 0x000fe20008701270 */
[----:B0-----:R-:W-:Y:S02]  /*3720*/  @P2 IMAD.MOV.U32 R54, RZ, RZ, R188 ;  /* 0x000000ffff362224 */ /* 0x001fe400078e00bc */
[----:B------:R-:W-:Y:S01]  /*3730*/  @P2 IMAD.MOV.U32 R55, RZ, RZ, R185 ;  /* 0x000000ffff372224 */ /* 0x000fe200078e00b9 */
[----:B------:R-:W-:-:S04]  /*3740*/  IADD3 R53, P4, PT, R56, R137, RZ ;  /* 0x0000008938357210 */ /* 0x000fc80007f9e0ff */
[----:B------:R0:W2:Y:S01]  /*3750*/  @P2 LDG.E.U8 R11, desc[UR20][R54.64] ;  /* 0x00000014360b2981 */ /* 0x0000a2000c1e1100 */
[----:B------:R-:W-:-:S03]  /*3760*/  PLOP3.LUT P2, PT, PT, PT, UP1, 0x80, 0x8 ;  /* 0x000000000008781c */ /* 0x000fc60003f4f018 */
[----:B------:R1:W-:Y:S01]  /*3770*/  STL [R1+0x124], R57 ;  /* 0x0001243901007387 */ /* 0x0003e20000100800 */
[----:B0-----:R-:W-:Y:S02]  /*3780*/  @P3 IMAD.MOV.U32 R54, RZ, RZ, R57 ;  /* 0x000000ffff363224 */ /* 0x001fe400078e0039 */
[----:B------:R-:W-:Y:S01]  /*3790*/  @P3 IMAD.MOV.U32 R55, RZ, RZ, R196 ;  /* 0x000000ffff373224 */ /* 0x000fe200078e00c4 */
[----:B-1----:R-:W-:-:S04]  /*37a0*/  LOP3.LUT R57, R100, 0xc, RZ, 0xfc, !PT ;  /* 0x0000000c64397812 */ /* 0x002fc800078efcff */
[----:B------:R0:W2:Y:S01]  /*37b0*/  @P3 LDG.E.U8 R9, desc[UR20][R54.64] ;  /* 0x0000001436093981 */ /* 0x0000a2000c1e1100 */
[----:B------:R-:W-:Y:S02]  /*37c0*/  ISETP.LT.AND P2, PT, R57, UR22, P2 ;  /* 0x0000001639007c0c */ /* 0x000fe40009741270 */
[----:B------:R-:W-:Y:S02]  /*37d0*/  PLOP3.LUT P3, PT, PT, PT, UP1, 0x80, 0x8 ;  /* 0x000000000008781c */ /* 0x000fe40003f6f018 */
[----:B0-----:R-:W-:Y:S01]  /*37e0*/  LEA.HI.X.SX32 R54, R56, R136, 0x1, P4 ;  /* 0x0000008838367211 */ /* 0x001fe200020f0eff */
[----:B------:R-:W-:Y:S01]  /*37f0*/  @P0 IMAD.MOV.U32 R56, RZ, RZ, R53 ;  /* 0x000000ffff380224 */ /* 0x000fe200078e0035 */
[----:B------:R-:W-:-:S03]  /*3800*/  IADD3 R55, P4, PT, R59, R137, RZ ;  /* 0x000000893b377210 */ /* 0x000fc60007f9e0ff */
[----:B------:R-:W-:Y:S01]  /*3810*/  @P0 IMAD.MOV.U32 R57, RZ, RZ, R54 ;  /* 0x000000ffff390224 */ /* 0x000fe200078e0036 */
[----:B------:R-:W-:Y:S02]  /*3820*/  ISETP.LT.AND P3, PT, R60, UR22, P3 ;  /* 0x000000163c007c0c */ /* 0x000fe40009f61270 */
[----:B------:R-:W-:Y:S02]  /*3830*/  LOP3.LUT R60, R100, 0x1c, RZ, 0xfc, !PT ;  /* 0x0000001c643c7812 */ /* 0x000fe400078efcff */
[----:B------:R0:W2:Y:S01]  /*3840*/  @P0 LDG.E.U8 R8, desc[UR20][R56.64] ;  /* 0x0000001438080981 */ /* 0x0000a2000c1e1100 */
[----:B------:R-:W-:-:S04]  /*3850*/  PLOP3.LUT P0, PT, PT, PT, UP1, 0x80, 0x8 ;  /* 0x000000000008781c */ /* 0x000fc80003f0f018 */
[----:B------:R-:W-:Y:S02]  /*3860*/  ISETP.LT.AND P0, PT, R60, UR22, P0 ;  /* 0x000000163c007c0c */ /* 0x000fe40008701270 */
[-C--:B0-----:R-:W-:Y:S02]  /*3870*/  LEA.HI.X.SX32 R57, R59, R136.reuse, 0x1, P4 ;  /* 0x000000883b397211 */ /* 0x081fe400020f0eff */
[C---:B------:R-:W-:Y:S01]  /*3880*/  IADD3 R56, P5, PT, R58.reuse, R137, RZ ;  /* 0x000000893a387210 */ /* 0x040fe20007fbe0ff */
[----:B------:R-:W-:Y:S02]  /*3890*/  @P2 IMAD.MOV.U32 R60, RZ, RZ, R55 ;  /* 0x000000ffff3c2224 */ /* 0x000fe400078e0037 */
[----:B------:R-:W-:Y:S01]  /*38a0*/  @P2 IMAD.MOV.U32 R61, RZ, RZ, R57 ;  /* 0x000000ffff3d2224 */ /* 0x000fe200078e0039 */
[----:B------:R-:W-:-:S04]  /*38b0*/  LEA.HI.X.SX32 R58, R58, R136, 0x1, P5 ;  /* 0x000000883a3a7211 */ /* 0x000fc800028f0eff */
[----:B------:R0:W2:Y:S01]  /*38c0*/  @P2 LDG.E.U8 R7, desc[UR20][R60.64] ;  /* 0x000000143c072981 */ /* 0x0000a2000c1e1100 */
[----:B------:R-:W-:Y:S02]  /*38d0*/  IADD3 R59, P4, PT, R62, R137, RZ ;  /* 0x000000893e3b7210 */ /* 0x000fe40007f9e0ff */
[----:B------:R-:W-:Y:S01]  /*38e0*/  PLOP3.LUT P2, PT, PT, PT, UP1, 0x80, 0x8 ;  /* 0x000000000008781c */ /* 0x000fe20003f4f018 */
[----:B0-----:R-:W-:Y:S02]  /*38f0*/  @P3 IMAD.MOV.U32 R60, RZ, RZ, R56 ;  /* 0x000000ffff3c3224 */ /* 0x001fe400078e0038 */
[----:B------:R-:W-:Y:S01]  /*3900*/  @P3 IMAD.MOV.U32 R61, RZ, RZ, R58 ;  /* 0x000000ffff3d3224 */ /* 0x000fe200078e003a */
[----:B------:R-:W-:-:S04]  /*3910*/  ISETP.LT.AND P2, PT, R63, UR22, P2 ;  /* 0x000000163f007c0c */ /* 0x000fc80009741270 */
[----:B------:R0:W2:Y:S01]  /*3920*/  @P3 LDG.E.U8 R6, desc[UR20][R60.64] ;  /* 0x000000143c063981 */ /* 0x0000a2000c1e1100 */
[----:B------:R-:W-:Y:S02]  /*3930*/  PLOP3.LUT P3, PT, PT, PT, UP1, 0x80, 0x8 ;  /* 0x000000000008781c */ /* 0x000fe40003f6f018 */
[----:B0-----:R-:W-:Y:S01]  /*3940*/  LEA.HI.X.SX32 R60, R62, R136, 0x1, P4 ;  /* 0x000000883e3c7211 */ /* 0x001fe200020f0eff */
[----:B------:R-:W-:Y:S01]  /*3950*/  @P0 IMAD.MOV.U32 R62, RZ, RZ, R59 ;  /* 0x000000ffff3e0224 */ /* 0x000fe200078e003b */
[----:B------:R-:W-:-:S03]  /*3960*/  IADD3 R61, P4, PT, R65, R137, RZ ;  /* 0x00000089413d7210 */ /* 0x000fc60007f9e0ff */
[----:B------:R-:W-:Y:S01]  /*3970*/  @P0 IMAD.MOV.U32 R63, RZ, RZ, R60 ;  /* 0x000000ffff3f0224 */ /* 0x000fe200078e003c */
[----:B------:R-:W-:-:S04]  /*3980*/  ISETP.LT.AND P3, PT, R67, UR22, P3 ;  /* 0x0000001643007c0c */ /* 0x000fc80009f61270 */
[----:B------:R0:W2:Y:S01]  /*3990*/  @P0 LDG.E.U8 R5, desc[UR20][R62.64] ;  /* 0x000000143e050981 */ /* 0x0000a2000c1e1100 */
[----:B------:R-:W-:Y:S02]  /*39a0*/  LOP3.LUT R67, R100, 0x34, RZ, 0xfc, !PT ;  /* 0x0000003464437812 */ /* 0x000fe400078efcff */
[----:B------:R-:W-:Y:S01]  /*39b0*/  PLOP3.LUT P0, PT, PT, PT, UP1, 0x80, 0x8 ;  /* 0x000000000008781c */ /* 0x000fe20003f0f018 */
[----:B------:R-:W-:Y:S01]  /*39c0*/  @P2 IMAD.MOV.U32 R102, RZ, RZ, R61 ;  /* 0x000000ffff662224 */ /* 0x000fe200078e003d */
[----:B0-----:R-:W-:Y:S02]  /*39d0*/  LEA.HI.X.SX32 R63, R65, R136, 0x1, P4 ;  /* 0x00000088413f7211 */ /* 0x001fe400020f0eff */
[----:B------:R-:W-:-:S03]  /*39e0*/  IADD3 R62, P5, PT, R64, R137, RZ ;  /* 0x00000089403e7210 */ /* 0x000fc60007fbe0ff */
[----:B------:R-:W-:Y:S01]  /*39f0*/  @P2 IMAD.MOV.U32 R103, RZ, RZ, R63 ;  /* 0x000000ffff672224 */ /* 0x000fe200078e003f */
[----:B------:R-:W-:Y:S02]  /*3a00*/  LEA.HI.X.SX32 R64, R64, R136, 0x1, P5 ;  /* 0x0000008840407211 */ /* 0x000fe400028f0eff */
[----:B------:R-:W-:Y:S02]  /*3a10*/  ISETP.LT.AND P0, PT, R67, UR22, P0 ;  /* 0x0000001643007c0c */ /* 0x000fe40008701270 */
[----:B------:R0:W2:Y:S01]  /*3a20*/  @P2 LDG.E.U8 R4, desc[UR20][R102.64] ;  /* 0x0000001466042981 */ /* 0x0000a2000c1e1100 */
[----:B------:R-:W-:Y:S02]  /*3a30*/  IADD3 R65, P4, PT, R66, R137, RZ ;  /* 0x0000008942417210 */ /* 0x000fe40007f9e0ff */
[----:B------:R-:W-:Y:S02]  /*3a40*/  LOP3.LUT R68, R100, 0x3c, RZ, 0xfc, !PT ;  /* 0x0000003c64447812 */ /* 0x000fe400078efcff */
[----:B------:R-:W-:Y:S01]  /*3a50*/  PLOP3.LUT P2, PT, PT, PT, UP1, 0x80, 0x8 ;  /* 0x000000000008781c */ /* 0x000fe20003f4f018 */
[----:B0-----:R-:W-:-:S02]  /*3a60*/  @P3 IMAD.MOV.U32 R102, RZ, RZ, R62 ;  /* 0x000000ffff663224 */ /* 0x001fc400078e003e */
[----:B------:R-:W-:Y:S01]  /*3a70*/  @P3 IMAD.MOV.U32 R103, RZ, RZ, R64 ;  /* 0x000000ffff673224 */ /* 0x000fe200078e0040 */
[----:B------:R-:W-:Y:S02]  /*3a80*/  LEA.HI.X.SX32 R66, R66, R136, 0x1, P4 ;  /* 0x0000008842427211 */ /* 0x000fe400020f0eff */
[----:B------:R-:W-:Y:S02]  /*3a90*/  LOP3.LUT R67, R100, 0x44, RZ, 0xfc, !PT ;  /* 0x0000004464437812 */ /* 0x000fe400078efcff */
[----:B------:R0:W2:Y:S01]  /*3aa0*/  @P3 LDG.E.U8 R2, desc[UR20][R102.64] ;  /* 0x0000001466023981 */ /* 0x0000a2000c1e1100 */
[----:B------:R-:W-:Y:S02]  /*3ab0*/  PLOP3.LUT P3, PT, PT, PT, UP1, 0x80, 0x8 ;  /* 0x000000000008781c */ /* 0x000fe40003f6f018 */
[----:B------:R-:W-:Y:S02]  /*3ac0*/  ISETP.LT.AND P2, PT, R68, UR22, P2 ;  /* 0x0000001644007c0c */ /* 0x000fe40009741270 */
[----:B------:R-:W-:-:S02]  /*3ad0*/  PRMT R252, RZ, 0x7610, R252 ;  /* 0x00007610fffc7816 */ /* 0x000fc400000000fc */
[----:B------:R-:W-:Y:S01]  /*3ae0*/  ISETP.LT.AND P3, PT, R67, UR22, P3 ;  /* 0x0000001643007c0c */ /* 0x000fe20009f61270 */
[----:B0-----:R-:W-:Y:S02]  /*3af0*/  @P0 IMAD.MOV.U32 R102, RZ, RZ, R65 ;  /* 0x000000ffff660224 */ /* 0x001fe400078e0041 */
[----:B------:R-:W-:Y:S01]  /*3b00*/  @P0 IMAD.MOV.U32 R103, RZ, RZ, R66 ;  /* 0x000000ffff670224 */ /* 0x000fe200078e0042 */
[C---:B------:R-:W-:Y:S02]  /*3b10*/  IADD3 R67, P4, PT, R69.reuse, R137, RZ ;  /* 0x0000008945437210 */ /* 0x040fe40007f9e0ff */
[----:B------:R-:W-:Y:S02]  /*3b20*/  LOP3.LUT R71, R100, 0x4c, RZ, 0xfc, !PT ;  /* 0x0000004c64477812 */ /* 0x000fe400078efcff */
[----:B------:R0:W2:Y:S01]  /*3b30*/  @P0 LDG.E.U8 R252, desc[UR20][R102.64] ;  /* 0x0000001466fc0981 */ /* 0x0000a2000c1e1100 */
[----:B------:R-:W-:Y:S02]  /*3b40*/  PLOP3.LUT P0, PT, PT, PT, UP1, 0x80, 0x8 ;  /* 0x000000000008781c */ /* 0x000fe40003f0f018 */
[----:B------:R-:W-:-:S02]  /*3b50*/  LEA.HI.X.SX32 R69, R69, R136, 0x1, P4 ;  /* 0x0000008845457211 */ /* 0x000fc400020f0eff */
[CC--:B------:R-:W-:Y:S02]  /*3b60*/  IADD3 R68, P5, PT, R70.reuse, R137.reuse, RZ ;  /* 0x0000008946447210 */ /* 0x0c0fe40007fbe0ff */
[----:B------:R-:W-:Y:S02]  /*3b70*/  PRMT R251, RZ, 0x7610, R251 ;  /* 0x00007610fffb7816 */ /* 0x000fe400000000fb */
[----:B------:R-:W-:Y:S01]  /*3b80*/  ISETP.LT.AND P0, PT, R71, UR22, P0 ;  /* 0x0000001647007c0c */ /* 0x000fe20008701270 */
[----:B0-----:R-:W-:Y:S01]  /*3b90*/  @P2 IMAD.MOV.U32 R102, RZ, RZ, R67 ;  /* 0x000000ffff662224 */ /* 0x001fe200078e0043 */
[----:B------:R-:W-:Y:S01]  /*3ba0*/  LEA.HI.X.SX32 R70, R70, R136, 0x1, P5 ;  /* 0x0000008846467211 */ /* 0x000fe200028f0eff */
[----:B------:R-:W-:Y:S01]  /*3bb0*/  @P2 IMAD.MOV.U32 R103, RZ, RZ, R69 ;  /* 0x000000ffff672224 */ /* 0x000fe200078e0045 */
[----:B------:R-:W-:Y:S02]  /*3bc0*/  IADD3 R71, P4, PT, R72, R137, RZ ;  /* 0x0000008948477210 */ /* 0x000fe40007f9e0ff */
[----:B------:R-:W-:-:S02]  /*3bd0*/  PRMT R250, RZ, 0x7610, R250 ;  /* 0x00007610fffa7816 */ /* 0x000fc400000000fa */
[----:B------:R0:W2:Y:S01]  /*3be0*/  @P2 LDG.E.U8 R251, desc[UR20][R102.64] ;  /* 0x0000001466fb2981 */ /* 0x0000a2000c1e1100 */
[----:B------:R-:W-:Y:S02]  /*3bf0*/  LEA.HI.X.SX32 R72, R72, R136, 0x1, P4 ;  /* 0x0000008848487211 */ /* 0x000fe400020f0eff */
[----:B------:R-:W-:Y:S02]  /*3c00*/  LOP3.LUT R74, R100, 0x54, RZ, 0xfc, !PT ;  /* 0x00000054644a7812 */ /* 0x000fe400078efcff */
[----:B------:R-:W-:Y:S01]  /*3c10*/  PLOP3.LUT P2, PT, PT, PT, UP1, 0x80, 0x8 ;  /* 0x000000000008781c */ /* 0x000fe20003f4f018 */
[----:B0-----:R-:W-:Y:S02]  /*3c20*/  @P3 IMAD.MOV.U32 R102, RZ, RZ, R68 ;  /* 0x000000ffff663224 */ /* 0x001fe400078e0044 */
[----:B------:R-:W-:Y:S01]  /*3c30*/  @P3 IMAD.MOV.U32 R103, RZ, RZ, R70 ;  /* 0x000000ffff673224 */ /* 0x000fe200078e0046 */
[----:B------:R-:W-:-:S04]  /*3c40*/  PRMT R249, RZ, 0x7610, R249 ;  /* 0x00007610fff97816 */ /* 0x000fc800000000f9 */
[----:B------:R0:W2:Y:S01]  /*3c50*/  @P3 LDG.E.U8 R250, desc[UR20][R102.64] ;  /* 0x0000001466fa3981 */ /* 0x0000a2000c1e1100 */
[----:B------:R-:W-:Y:S02]  /*3c60*/  LOP3.LUT R73, R100, 0x5c, RZ, 0xfc, !PT ;  /* 0x0000005c64497812 */ /* 0x000fe400078efcff */
[----:B------:R-:W-:Y:S02]  /*3c70*/  PLOP3.LUT P3, PT, PT, PT, UP1, 0x80, 0x8 ;  /* 0x000000000008781c */ /* 0x000fe40003f6f018 */
[----:B------:R-:W-:Y:S01]  /*3c80*/  ISETP.LT.AND P2, PT, R74, UR22, P2 ;  /* 0x000000164a007c0c */ /* 0x000fe20009741270 */
[----:B0-----:R-:W-:Y:S02]  /*3c90*/  @P0 IMAD.MOV.U32 R102, RZ, RZ, R71 ;  /* 0x000000ffff660224 */ /* 0x001fe400078e0047 */
[----:B------:R-:W-:-:S05]  /*3ca0*/  @P0 IMAD.MOV.U32 R103, RZ, RZ, R72 ;  /* 0x000000ffff670224 */ /* 0x000fca00078e0048 */
[----:B------:R0:W2:Y:S01]  /*3cb0*/  @P0 LDG.E.U8 R249, desc[UR20][R102.64] ;  /* 0x0000001466f90981 */ /* 0x0000a2000c1e1100 */
[----:B------:R-:W-:Y:S02]  /*3cc0*/  ISETP.LT.AND P0, PT, R73, UR22, P3 ;  /* 0x0000001649007c0c */ /* 0x000fe40009f01270 */
[CC--:B------:R-:W-:Y:S02]  /*3cd0*/  IADD3 R73, P4, PT, R75.reuse, R137.reuse, RZ ;  /* 0x000000894b497210 */ /* 0x0c0fe40007f9e0ff */
[----:B------:R-:W-:Y:S02]  /*3ce0*/  PLOP3.LUT P3, PT, PT, PT, UP1, 0x80, 0x8 ;  /* 0x000000000008781c */ /* 0x000fe40003f6f018 */
[----:B------:R-:W-:Y:S02]  /*3cf0*/  LEA.HI.X.SX32 R75, R75, R136, 0x1, P4 ;  /* 0x000000884b4b7211 */ /* 0x000fe400020f0eff */
[----:B0-----:R-:W-:Y:S02]  /*3d00*/  LOP3.LUT R102, R100, 0x64, RZ, 0xfc, !PT ;  /* 0x0000006464667812 */ /* 0x001fe400078efcff */
[----:B------:R-:W-:Y:S01]  /*3d10*/  PRMT R248, RZ, 0x7610, R248 ;  /* 0x00007610fff87816 */ /* 0x000fe200000000f8 */
[----:B------:R-:W-:Y:S01]  /*3d20*/  @P2 IMAD.MOV.U32 R103, RZ, RZ, R75 ;  /* 0x000000ffff672224 */ /* 0x000fe200078e004b */
[----:B------:R-:W-:Y:S01]  /*3d30*/  ISETP.LT.AND P3, PT, R102, UR22, P3 ;  /* 0x0000001666007c0c */ /* 0x000fe20009f61270 */
[----:B------:R-:W-:Y:S01]  /*3d40*/  @P2 IMAD.MOV.U32 R102, RZ, RZ, R73 ;  /* 0x000000ffff662224 */ /* 0x000fe200078e0049 */
[----:B------:R-:W-:-:S04]  /*3d50*/  IADD3 R74, P5, PT, R76, R137, RZ ;  /* 0x000000894c4a7210 */ /* 0x000fc80007fbe0ff */
[-C--:B------:R-:W-:Y:S01]  /*3d60*/  LEA.HI.X.SX32 R76, R76, R136.reuse, 0x1, P5 ;  /* 0x000000884c4c7211 */ /* 0x080fe200028f0eff */
[----:B------:R0:W2:Y:S01]  /*3d70*/  @P2 LDG.E.U8 R248, desc[UR20][R102.64] ;  /* 0x0000001466f82981 */ /* 0x0000a2000c1e1100 */
[C---:B------:R-:W-:Y:S01]  /*3d80*/  IADD3 R170, P2, PT, R169.reuse, R137, RZ ;  /* 0x00000089a9aa7210 */ /* 0x040fe20007f5e0ff */
[C---:B------:R-:W-:Y:S01]  /*3d90*/  VIADD R206, R0.reuse, 0x33 ;  /* 0x0000003300ce7836 */ /* 0x040fe20000000000 */
[----:B------:R-:W-:Y:S01]  /*3da0*/  PRMT R247, RZ, 0x7610, R247 ;  /* 0x00007610fff77816 */ /* 0x000fe200000000f7 */
[C---:B------:R-:W-:Y:S01]  /*3db0*/  VIADD R204, R0.reuse, 0x35 ;  /* 0x0000003500cc7836 */ /* 0x040fe20000000000 */
[----:B------:R-:W-:Y:S01]  /*3dc0*/  LEA.HI.X.SX32 R169, R169, R136, 0x1, P2 ;  /* 0x00000088a9a97211 */ /* 0x000fe200010f0eff */
[----:B------:R-:W-:Y:S02]  /*3dd0*/  VIADD R182, R0, 0x34 ;  /* 0x0000003400b67836 */ /* 0x000fe40000000000 */
[----:B0-----:R-:W-:Y:S02]  /*3de0*/  @P0 IMAD.MOV.U32 R102, RZ, RZ, R74 ;  /* 0x000000ffff660224 */ /* 0x001fe400078e004a */
[----:B------:R-:W-:Y:S01]  /*3df0*/  @P0 IMAD.MOV.U32 R103, RZ, RZ, R76 ;  /* 0x000000ffff670224 */ /* 0x000fe200078e004c */
[----:B------:R-:W-:-:S02]  /*3e00*/  IABS R138, R206 ;  /* 0x000000ce008a7213 */ /* 0x000fc40000000000 */
[----:B------:R-:W-:Y:S02]  /*3e10*/  PRMT R246, RZ, 0x7610, R246 ;  /* 0x00007610fff67816 */ /* 0x000fe400000000f6 */
[----:B------:R0:W2:Y:S01]  /*3e20*/  @P0 LDG.E.U8 R247, desc[UR20][R102.64] ;  /* 0x0000001466f70981 */ /* 0x0000a2000c1e1100 */
[----:B------:R-:W-:Y:S01]  /*3e30*/  IABS R111, R204 ;  /* 0x000000cc006f7213 */ /* 0x000fe20000000000 */
[----:B------:R-:W-:Y:S01]  /*3e40*/  VIADD R203, R0, 0x36 ;  /* 0x0000003600cb7836 */ /* 0x000fe20000000000 */
[----:B------:R-:W-:Y:S01]  /*3e50*/  IABS R139, R182 ;  /* 0x000000b6008b7213 */ /* 0x000fe20000000000 */
[----:B------:R-:W-:-:S04]  /*3e60*/  IMAD.HI.U32 R104, R87, R138, RZ ;  /* 0x0000008a57687227 */ /* 0x000fc800078e00ff */
[----:B0-----:R-:W-:Y:S02]  /*3e70*/  @P3 IMAD.MOV.U32 R102, RZ, RZ, R170 ;  /* 0x000000ffff663224 */ /* 0x001fe400078e00aa */
[----:B------:R-:W-:Y:S02]  /*3e80*/  @P3 IMAD.MOV.U32 R103, RZ, RZ, R169 ;  /* 0x000000ffff673224 */ /* 0x000fe400078e00a9 */
[----:B------:R-:W-:-:S03]  /*3e90*/  VIADD R207, R0, 0x38 ;  /* 0x0000003800cf7836 */ /* 0x000fc60000000000 */
[----:B------:R0:W2:Y:S01]  /*3ea0*/  @P3 LDG.E.U8 R246, desc[UR20][R102.64] ;  /* 0x0000001466f63981 */ /* 0x0000a2000c1e1100 */
[----:B------:R-:W-:Y:S01]  /*3eb0*/  VIADD R205, R0, 0x37 ;  /* 0x0000003700cd7836 */ /* 0x000fe20000000000 */
[----:B------:R-:W-:Y:S02]  /*3ec0*/  IABS R110, R203 ;  /* 0x000000cb006e7213 */ /* 0x000fe40000000000 */
[----:B------:R-:W-:Y:S01]  /*3ed0*/  IABS R108, R207 ;  /* 0x000000cf006c7213 */ /* 0x000fe20000000000 */
[----:B0-----:R-:W-:-:S04]  /*3ee0*/  IMAD.HI.U32 R103, R87, R111, RZ ;  /* 0x0000006f57677227 */ /* 0x001fc800078e00ff */
[----:B------:R-:W-:Y:S02]  /*3ef0*/  IMAD.MOV R102, RZ, RZ, -R104 ;  /* 0x000000ffff667224 */ /* 0x000fe400078e0a68 */
[----:B------:R-:W-:Y:S01]  /*3f00*/  IMAD.HI.U32 R104, R87, R139, RZ ;  /* 0x0000008b57687227 */ /* 0x000fe200078e00ff */
[----:B------:R-:W-:-:S03]  /*3f10*/  IABS R109, R205 ;  /* 0x000000cd006d7213 */ /* 0x000fc60000000000 */
[----:B------:R-:W-:Y:S02]  /*3f20*/  IMAD.MOV R103, RZ, RZ, -R103 ;  /* 0x000000ffff677224 */ /* 0x000fe400078e0a67 */
[----:B------:R-:W-:Y:S02]  /*3f30*/  IMAD R138, R77, R102, R138 ;  /* 0x000000664d8a7224 */ /* 0x000fe400078e028a */
[----:B------:R-:W-:Y:S02]  /*3f40*/  IMAD.MOV R104, RZ, RZ, -R104 ;  /* 0x000000ffff687224 */ /* 0x000fe400078e0a68 */
[----:B------:R-:W-:Y:S02]  /*3f50*/  VIADD R208, R0, 0x39 ;  /* 0x0000003900d07836 */ /* 0x000fe40000000000 */
[----:B------:R-:W-:-:S04]  /*3f60*/  IMAD.HI.U32 R102, R87, R110, RZ ;  /* 0x0000006e57667227 */ /* 0x000fc800078e00ff */
[----:B------:R-:W-:Y:S02]  /*3f70*/  IMAD R111, R77, R103, R111 ;  /* 0x000000674d6f7224 */ /* 0x000fe400078e026f */
[----:B------:R-:W-:Y:S02]  /*3f80*/  VIADD R212, R0, 0x3b ;  /* 0x0000003b00d47836 */ /* 0x000fe40000000000 */
[----:B------:R-:W-:Y:S01]  /*3f90*/  IMAD.HI.U32 R103, R87, R108, RZ ;  /* 0x0000006c57677227 */ /* 0x000fe200078e00ff */
[----:B------:R-:W-:-:S03]  /*3fa0*/  IABS R107, R208 ;  /* 0x000000d0006b7213 */ /* 0x000fc60000000000 */
[----:B------:R-:W-:Y:S02]  /*3fb0*/  IMAD R139, R77, R104, R139 ;  /* 0x000000684d8b7224 */ /* 0x000fe400078e028b */
        /* <DEDUP_REMOVED lines=8> */
[----:B------:R-:W-:Y:S02]  /*4040*/  VIADD R213, R0, 0x3a ;  /* 0x0000003a00d57836 */ /* 0x000fe40000000000 */
[----:B------:R-:W-:Y:S02]  /*4050*/  IMAD R108, R77, R103, R108 ;  /* 0x000000674d6c7224 */ /* 0x000fe400078e026c */
[----:B------:R-:W-:Y:S01]  /*4060*/  IMAD.HI.U32 R103, R87, R105, RZ ;  /* 0x0000006957677227 */ /* 0x000fe200078e00ff */
[----:B------:R-:W-:-:S03]  /*4070*/  IABS R106, R213 ;  /* 0x000000d5006a7213 */ /* 0x000fc60000000000 */
[C---:B------:R-:W-:Y:S01]  /*4080*/  IMAD R109, R77.reuse, R104, R109 ;  /* 0x000000684d6d7224 */ /* 0x040fe200078e026d */
[----:B------:R-:W-:Y:S01]  /*4090*/  IABS R104, R215 ;  /* 0x000000d700687213 */ /* 0x000fe20000000000 */
[----:B------:R-:W-:Y:S02]  /*40a0*/  IMAD.MOV R102, RZ, RZ, -R102 ;  /* 0x000000ffff667224 */ /* 0x000fe400078e0a66 */
[----:B------:R-:W-:Y:S02]  /*40b0*/  IMAD.MOV R103, RZ, RZ, -R103 ;  /* 0x000000ffff677224 */ /* 0x000fe400078e0a67 */
[----:B------:R-:W-:Y:S02]  /*40c0*/  VIADD R214, R0, 0x3d ;  /* 0x0000003d00d67836 */ /* 0x000fe40000000000 */
[----:B------:R-:W-:Y:S02]  /*40d0*/  IMAD R107, R77, R102, R107 ;  /* 0x000000664d6b7224 */ /* 0x000fe400078e026b */
[----:B------:R-:W-:-:S04]  /*40e0*/  IMAD.HI.U32 R102, R87, R104, RZ ;  /* 0x0000006857667227 */ /* 0x000fc800078e00ff */
[----:B------:R-:W-:-:S04]  /*40f0*/  IMAD.HI.U32 R179, R87, R106, RZ ;  /* 0x0000006a57b37227 */ /* 0x000fc800078e00ff */
[----:B------:R-:W-:Y:S01]  /*4100*/  IMAD R105, R77, R103, R105 ;  /* 0x000000674d697224 */ /* 0x000fe200078e0269 */
[----:B------:R-:W-:Y:S01]  /*4110*/  IABS R103, R214 ;  /* 0x000000d600677213 */ /* 0x000fe20000000000 */
[----:B------:R-:W-:Y:S02]  /*4120*/  IMAD.MOV R102, RZ, RZ, -R102 ;  /* 0x000000ffff667224 */ /* 0x000fe400078e0a66 */
[C---:B------:R-:W-:Y:S02]  /*4130*/  VIADD R216, R0.reuse, 0x3e ;  /* 0x0000003e00d87836 */ /* 0x040fe40000000000 */
[----:B------:R-:W-:Y:S02]  /*4140*/  IMAD.MOV R179, RZ, RZ, -R179 ;  /* 0x000000ffffb37224 */ /* 0x000fe400078e0ab3 */
[----:B------:R-:W-:Y:S02]  /*4150*/  VIADD R193, R0, 0x3f ;  /* 0x0000003f00c17836 */ /* 0x000fe40000000000 */
[----:B------:R-:W-:-:S04]  /*4160*/  IMAD.HI.U32 R181, R87, R103, RZ ;  /* 0x0000006757b57227 */ /* 0x000fc800078e00ff */
[C---:B------:R-:W-:Y:S01]  /*4170*/  IMAD R104, R77.reuse, R102, R104 ;  /* 0x000000664d687224 */ /* 0x040fe200078e0268 */
[----:B------:R-:W-:Y:S01]  /*4180*/  IABS R102, R216 ;  /* 0x000000d800667213 */ /* 0x000fe20000000000 */
[----:B------:R-:W-:Y:S01]  /*4190*/  IMAD R106, R77, R179, R106 ;  /* 0x000000b34d6a7224 */ /* 0x000fe200078e026a */
[----:B------:R-:W-:Y:S01]  /*41a0*/  IABS R179, R193 ;  /* 0x000000c100b37213 */ /* 0x000fe20000000000 */
[----:B------:R-:W-:Y:S02]  /*41b0*/  IMAD.MOV R181, RZ, RZ, -R181 ;  /* 0x000000ffffb57224 */ /* 0x000fe400078e0ab5 */
[----:B------:R-:W-:Y:S01]  /*41c0*/  IMAD.HI.U32 R180, R87, R102, RZ ;  /* 0x0000006657b47227 */ /* 0x000fe200078e00ff */
[----:B------:R-:W-:-:S03]  /*41d0*/  PLOP3.LUT P0, PT, PT, PT, UP1, 0x80, 0x8 ;  /* 0x000000000008781c */ /* 0x000fc60003f0f018 */
[----:B------:R-:W-:Y:S01]  /*41e0*/  IMAD R103, R77, R181, R103 ;  /* 0x000000b54d677224 */ /* 0x000fe200078e0267 */
[----:B------:R-:W-:Y:S01]  /*41f0*/  LOP3.LUT R181, R100, 0x6c, RZ, 0xfc, !PT ;  /* 0x0000006c64b57812 */ /* 0x000fe200078efcff */
[----:B------:R-:W-:-:S03]  /*4200*/  IMAD.HI.U32 R87, R87, R179, RZ ;  /* 0x000000b357577227 */ /* 0x000fc600078e00ff */
[----:B------:R-:W-:Y:S01]  /*4210*/  ISETP.LT.AND P0, PT, R181, UR22, P0 ;  /* 0x00000016b5007c0c */ /* 0x000fe20008701270 */
[----:B------:R-:W-:-:S04]  /*4220*/  IMAD.MOV R87, RZ, RZ, -R87 ;  /* 0x000000ffff577224 */ /* 0x000fc800078e0a57 */
[----:B------:R-:W-:Y:S01]  /*4230*/  IMAD R87, R77, R87, R179 ;  /* 0x000000574d577224 */ /* 0x000fe200078e02b3 */
[----:B------:R-:W-:Y:S01]  /*4240*/  IADD3 R179, P2, PT, R178, R137, RZ ;  /* 0x00000089b2b37210 */ /* 0x000fe20007f5e0ff */
[----:B------:R-:W-:-:S03]  /*4250*/  IMAD.MOV R180, RZ, RZ, -R180 ;  /* 0x000000ffffb47224 */ /* 0x000fc600078e0ab4 */
[----:B------:R-:W-:Y:S01]  /*4260*/  LEA.HI.X.SX32 R178, R178, R136, 0x1, P2 ;  /* 0x00000088b2b27211 */ /* 0x000fe200010f0eff */
[C---:B------:R-:W-:Y:S01]  /*4270*/  IMAD R102, R77.reuse, R180, R102 ;  /* 0x000000b44d667224 */ /* 0x040fe200078e0266 */
[----:B------:R-:W-:Y:S01]  /*4280*/  PRMT R232, RZ, 0x7610, R232 ;  /* 0x00007610ffe87816 */ /* 0x000fe200000000e8 */
[----:B------:R-:W-:Y:S02]  /*4290*/  @P0 IMAD.MOV.U32 R180, RZ, RZ, R179 ;  /* 0x000000ffffb40224 */ /* 0x000fe400078e00b3 */
[----:B------:R-:W-:Y:S01]  /*42a0*/  @P0 IMAD.MOV.U32 R181, RZ, RZ, R178 ;  /* 0x000000ffffb50224 */ /* 0x000fe200078e00b2 */
[C---:B------:R-:W-:Y:S02]  /*42b0*/  ISETP.GT.U32.AND P5, PT, R77.reuse, R114, PT ;  /* 0x000000724d00720c */ /* 0x040fe40003fa4070 */
[C---:B------:R-:W-:Y:S02]  /*42c0*/  ISETP.GT.U32.AND P4, PT, R77.reuse, R115, PT ;  /* 0x000000734d00720c */ /* 0x040fe40003f84070 */
[----:B------:R0:W2:Y:S01]  /*42d0*/  @P0 LDG.E.U8 R232, desc[UR20][R180.64] ;  /* 0x00000014b4e80981 */ /* 0x0000a2000c1e1100 */
[----:B------:R-:W-:-:S02]  /*42e0*/  ISETP.GT.U32.AND P0, PT, R77, R117, PT ;  /* 0x000000754d00720c */ /* 0x000fc40003f04070 */
[C---:B------:R-:W-:Y:S02]  /*42f0*/  ISETP.GT.U32.AND P3, PT, R77.reuse, R112, PT ;  /* 0x000000704d00720c */ /* 0x040fe40003f64070 */
[----:B------:R-:W-:-:S04]  /*4300*/  ISETP.GT.U32.AND P2, PT, R77, R116, PT ;  /* 0x000000744d00720c */ /* 0x000fc80003f44070 */
[--C-:B------:R-:W-:Y:S01]  /*4310*/  @!P5 IMAD.IADD R114, R114, 0x1, -R77.reuse ;  /* 0x000000017272d824 */ /* 0x100fe200078e0a4d */
[----:B------:R-:W-:Y:S01]  /*4320*/  ISETP.GT.U32.AND P5, PT, R77, R119, PT ;  /* 0x000000774d00720c */ /* 0x000fe20003fa4070 */
[--C-:B------:R-:W-:Y:S01]  /*4330*/  @!P4 IMAD.IADD R115, R115, 0x1, -R77.reuse ;  /* 0x000000017373c824 */ /* 0x100fe200078e0a4d */
[----:B------:R-:W-:Y:S02]  /*4340*/  ISETP.GT.U32.AND P4, PT, R77, R120, PT ;  /* 0x000000784d00720c */ /* 0x000fe40003f84070 */
[--C-:B------:R-:W-:Y:S01]  /*4350*/  @!P0 IMAD.IADD R117, R117, 0x1, -R77.reuse ;  /* 0x0000000175758824 */ /* 0x100fe200078e0a4d */
[C---:B------:R-:W-:Y:S01]  /*4360*/  ISETP.GT.U32.AND P0, PT, R77.reuse, R122, PT ;  /* 0x0000007a4d00720c */ /* 0x040fe20003f04070 */
[--C-:B------:R-:W-:Y:S01]  /*4370*/  @!P3 IMAD.IADD R112, R112, 0x1, -R77.reuse ;  /* 0x000000017070b824 */ /* 0x100fe200078e0a4d */
[C---:B------:R-:W-:Y:S01]  /*4380*/  ISETP.GT.U32.AND P3, PT, R77.reuse, R118, PT ;  /* 0x000000764d00720c */ /* 0x040fe20003f64070 */
[----:B------:R-:W-:Y:S01]  /*4390*/  @!P2 IMAD.IADD R116, R116, 0x1, -R77 ;  /* 0x000000017474a824 */ /* 0x000fe200078e0a4d */
[----:B------:R-:W-:-:S04]  /*43a0*/  ISETP.GT.U32.AND P2, PT, R77, R121, PT ;  /* 0x000000794d00720c */ /* 0x000fc80003f44070 */
[--C-:B------:R-:W-:Y:S01]  /*43b0*/  @!P5 IMAD.IADD R119, R119, 0x1, -R77.reuse ;  /* 0x000000017777d824 */ /* 0x100fe200078e0a4d */
[C---:B------:R-:W-:Y:S01]  /*43c0*/  ISETP.GT.U32.AND P5, PT, R77.reuse, R124, PT ;  /* 0x0000007c4d00720c */ /* 0x040fe20003fa4070 */
[--C-:B------:R-:W-:Y:S01]  /*43d0*/  @!P4 IMAD.IADD R120, R120, 0x1, -R77.reuse ;  /* 0x000000017878c824 */ /* 0x100fe200078e0a4d */
[C---:B------:R-:W-:Y:S02]  /*43e0*/  ISETP.GT.U32.AND P4, PT, R77.reuse, R125, PT ;  /* 0x0000007d4d00720c */ /* 0x040fe40003f84070 */
[--C-:B------:R-:W-:Y:S01]  /*43f0*/  @!P0 IMAD.IADD R122, R122, 0x1, -R77.reuse ;  /* 0x000000017a7a8824 */ /* 0x100fe200078e0a4d */
[C---:B------:R-:W-:Y:S01]  /*4400*/  ISETP.GT.U32.AND P0, PT, R77.reuse, R127, PT ;  /* 0x0000007f4d00720c */ /* 0x040fe20003f04070 */
[--C-:B------:R-:W-:Y:S01]  /*4410*/  @!P3 IMAD.IADD R118, R118, 0x1, -R77.reuse ;  /* 0x000000017676b824 */ /* 0x100fe200078e0a4d */
[----:B------:R-:W-:Y:S01]  /*4420*/  ISETP.GT.U32.AND P3, PT, R77, R123, PT ;  /* 0x0000007b4d00720c */ /* 0x000fe20003f64070 */
[----:B------:R-:W-:Y:S01]  /*4430*/  @!P2 IMAD.IADD R121, R121, 0x1, -R77 ;  /* 0x000000017979a824 */ /* 0x000fe200078e0a4d */
[----:B------:R-:W-:-:S04]  /*4440*/  ISETP.GT.U32.AND P2, PT, R77, R126, PT ;  /* 0x0000007e4d00720c */ /* 0x000fc80003f44070 */
[--C-:B------:R-:W-:Y:S01]  /*4450*/  @!P5 IMAD.IADD R124, R124, 0x1, -R77.reuse ;  /* 0x000000017c7cd824 */ /* 0x100fe200078e0a4d */
[----:B------:R-:W-:Y:S01]  /*4460*/  ISETP.GT.U32.AND P5, PT, R77, R129, PT ;  /* 0x000000814d00720c */ /* 0x000fe20003fa4070 */
[--C-:B------:R-:W-:Y:S01]  /*4470*/  @!P4 IMAD.IADD R125, R125, 0x1, -R77.reuse ;  /* 0x000000017d7dc824 */ /* 0x100fe200078e0a4d */
[----:B------:R-:W-:Y:S02]  /*4480*/  ISETP.GT.U32.AND P4, PT, R77, R130, PT ;  /* 0x000000824d00720c */ /* 0x000fe40003f84070 */
[--C-:B------:R-:W-:Y:S01]  /*4490*/  @!P0 IMAD.IADD R127, R127, 0x1, -R77.reuse ;  /* 0x000000017f7f8824 */ /* 0x100fe200078e0a4d */
[----:B------:R-:W-:Y:S01]  /*44a0*/  ISETP.GT.U32.AND P0, PT, R77, R132, PT ;  /* 0x000000844d00720c */ /* 0x000fe20003f04070 */
        /* <DEDUP_REMOVED lines=17> */
[C---:B------:R-:W-:Y:S02]  /*45c0*/  ISETP.GT.U32.AND P4, PT, R77.reuse, R92, PT ;  /* 0x0000005c4d00720c */ /* 0x040fe40003f84070 */
[--C-:B------:R-:W-:Y:S01]  /*45d0*/  @!P0 IMAD.IADD R90, R90, 0x1, -R77.reuse ;  /* 0x000000015a5a8824 */ /* 0x100fe200078e0a4d */
[----:B------:R-:W-:Y:S01]  /*45e0*/  ISETP.GT.U32.AND P0, PT, R77, R91, PT ;  /* 0x0000005b4d00720c */ /* 0x000fe20003f04070 */
[--C-:B------:R-:W-:Y:S01]  /*45f0*/  @!P3 IMAD.IADD R133, R133, 0x1, -R77.reuse ;  /* 0x000000018585b824 */ /* 0x100fe200078e0a4d */
[----:B------:R-:W-:Y:S01]  /*4600*/  ISETP.GT.U32.AND P3, PT, R77, R155, PT ;  /* 0x0000009b4d00720c */ /* 0x000fe20003f64070 */
[----:B------:R-:W-:Y:S01]  /*4610*/  @!P2 IMAD.IADD R89, R89, 0x1, -R77 ;  /* 0x000000015959a824 */ /* 0x000fe200078e0a4d */
[----:B------:R-:W-:-:S04]  /*4620*/  ISETP.GT.U32.AND P2, PT, R77, R153, PT ;  /* 0x000000994d00720c */ /* 0x000fc80003f44070 */
[--C-:B------:R-:W-:Y:S01]  /*4630*/  @!P5 IMAD.IADD R156, R156, 0x1, -R77.reuse ;  /* 0x000000019c9cd824 */ /* 0x100fe200078e0a4d */
[C---:B------:R-:W-:Y:S01]  /*4640*/  ISETP.GT.U32.AND P5, PT, R77.reuse, R152, PT ;  /* 0x000000984d00720c */ /* 0x040fe20003fa4070 */
[--C-:B------:R-:W-:Y:S01]  /*4650*/  @!P4 IMAD.IADD R92, R92, 0x1, -R77.reuse ;  /* 0x000000015c5cc824 */ /* 0x100fe200078e0a4d */
[----:B------:R-:W-:Y:S02]  /*4660*/  ISETP.GT.U32.AND P4, PT, R77, R151, PT ;  /* 0x000000974d00720c */ /* 0x000fe40003f84070 */
[--C-:B------:R-:W-:Y:S01]  /*4670*/  @!P0 IMAD.IADD R91, R91, 0x1, -R77.reuse ;  /* 0x000000015b5b8824 */ /* 0x100fe200078e0a4d */
[----:B------:R-:W-:Y:S01]  /*4680*/  ISETP.GT.U32.AND P0, PT, R77, R93, PT ;  /* 0x0000005d4d00720c */ /* 0x000fe20003f04070 */
        /* <DEDUP_REMOVED lines=17> */
[----:B------:R-:W-:Y:S02]  /*47a0*/  ISETP.GT.U32.AND P4, PT, R77, R148, PT ;  /* 0x000000944d00720c */ /* 0x000fe40003f84070 */
[--C-:B------:R-:W-:Y:S01]  /*47b0*/  @!P0 IMAD.IADD R97, R97, 0x1, -R77.reuse ;  /* 0x0000000161618824 */ /* 0x100fe200078e0a4d */
[C---:B------:R-:W-:Y:S01]  /*47c0*/  ISETP.GT.U32.AND P0, PT, R77.reuse, R99, PT ;  /* 0x000000634d00720c */ /* 0x040fe20003f04070 */
        /* <DEDUP_REMOVED lines=19> */
[----:B------:R-:W-:Y:S01]  /*4900*/  ISETP.GT.U32.AND P0, PT, R77, R110, PT ;  /* 0x0000006e4d00720c */ /* 0x000fe20003f04070 */
[--C-:B------:R-:W-:Y:S01]  /*4910*/  @!P3 IMAD.IADD R145, R145, 0x1, -R77.reuse ;  /* 0x000000019191b824 */ /* 0x100fe200078e0a4d */
[C---:B------:R-:W-:Y:S02]  /*4920*/  ISETP.GT.U32.AND P3, PT, R77.reuse, R143, PT ;  /* 0x0000008f4d00720c */ /* 0x040fe40003f64070 */
[----:B------:R-:W-:Y:S01]  /*4930*/  ISETP.GT.U32.AND P6, PT, R77, R87, PT ;  /* 0x000000574d00720c */ /* 0x000fe20003fc4070 */
[----:B------:R-:W-:-:S03]  /*4940*/  @!P2 IMAD.IADD R141, R141, 0x1, -R77 ;  /* 0x000000018d8da824 */ /* 0x000fc600078e0a4d */
[--C-:B------:R-:W-:Y:S01]  /*4950*/  @!P5 IMAD.IADD R138, R138, 0x1, -R77.reuse ;  /* 0x000000018a8ad824 */ /* 0x100fe200078e0a4d */
[----:B------:R-:W-:Y:S01]  /*4960*/  ISETP.GT.U32.AND P5, PT, R77, R108, PT ;  /* 0x0000006c4d00720c */ /* 0x000fe20003fa4070 */
[--C-:B------:R-:W-:Y:S01]  /*4970*/  @!P4 IMAD.IADD R139, R139, 0x1, -R77.reuse ;  /* 0x000000018b8bc824 */ /* 0x100fe200078e0a4d */
[C---:B------:R-:W-:Y:S02]  /*4980*/  ISETP.GT.U32.AND P4, PT, R77.reuse, R107, PT ;  /* 0x0000006b4d00720c */ /* 0x040fe40003f84070 */
[--C-:B------:R-:W-:Y:S01]  /*4990*/  @!P0 IMAD.IADD R110, R110, 0x1, -R77.reuse ;  /* 0x000000016e6e8824 */ /* 0x100fe200078e0a4d */
[C---:B------:R-:W-:Y:S02]  /*49a0*/  ISETP.GT.U32.AND P0, PT, R77.reuse, R105, PT ;  /* 0x000000694d00720c */ /* 0x040fe40003f04070 */
[----:B------:R-:W-:Y:S01]  /*49b0*/  ISETP.GT.U32.AND P2, PT, R77, R111, PT ;  /* 0x0000006f4d00720c */ /* 0x000fe20003f44070 */
[--C-:B------:R-:W-:Y:S01]  /*49c0*/  @!P3 IMAD.IADD R143, R143, 0x1, -R77.reuse ;  /* 0x000000018f8fb824 */ /* 0x100fe200078e0a4d */
[----:B------:R-:W-:Y:S01]  /*49d0*/  ISETP.GT.U32.AND P3, PT, R77, R109, PT ;  /* 0x0000006d4d00720c */ /* 0x000fe20003f64070 */
[----:B------:R-:W-:-:S03]  /*49e0*/  @!P6 IMAD.IADD R87, R87, 0x1, -R77 ;  /* 0x000000015757e824 */ /* 0x000fc600078e0a4d */
[--C-:B------:R-:W-:Y:S01]  /*49f0*/  @!P5 IMAD.IADD R108, R108, 0x1, -R77.reuse ;  /* 0x000000016c6cd824 */ /* 0x100fe200078e0a4d */
[----:B------:R-:W-:Y:S01]  /*4a00*/  ISETP.GT.U32.AND P5, PT, R77, R103, PT ;  /* 0x000000674d00720c */ /* 0x000fe20003fa4070 */
        /* <DEDUP_REMOVED lines=25> */
[C---:B------:R-:W-:Y:S01]  /*4ba0*/  ISETP.GT.U32.AND P2, PT, R77.reuse, R117, PT ;  /* 0x000000754d00720c */ /* 0x040fe20003f44070 */
        /* <DEDUP_REMOVED lines=105> */
[----:B------:R-:W-:Y:S02]  /*5240*/  ISETP.GE.AND P4, PT, R83, RZ, PT ;  /* 0x000000ff5300720c */ /* 0x000fe40003f86270 */
[--C-:B------:R-:W-:Y:S01]  /*5250*/  @!P0 IMAD.IADD R104, R104, 0x1, -R77.reuse ;  /* 0x0000000168688824 */ /* 0x100fe200078e0a4d */
[----:B------:R-:W-:Y:S01]  /*5260*/  PLOP3.LUT P0, PT, PT, PT, UP1, 0x80, 0x8 ;  /* 0x000000000008781c */ /* 0x000fe20003f0f018 */
[--C-:B------:R-:W-:Y:S01]  /*5270*/  @!P2 IMAD.IADD R110, R110, 0x1, -R77.reuse ;  /* 0x000000016e6ea824 */ /* 0x100fe200078e0a4d */
[----:B------:R-:W-:Y:S02]  /*5280*/  LOP3.LUT R83, R100, 0x74, RZ, 0xfc, !PT ;  /* 0x0000007464537812 */ /* 0x000fe400078efcff */
[----:B------:R-:W-:Y:S01]  /*5290*/  ISETP.GT.U32.AND P2, PT, R77, R105, PT ;  /* 0x000000694d00720c */ /* 0x000fe20003f44070 */
[----:B------:R-:W-:Y:S01]  /*52a0*/  @!P3 IMAD.IADD R108, R108, 0x1, -R77 ;  /* 0x000000016c6cb824 */ /* 0x000fe200078e0a4d */
[----:B------:R-:W-:-:S02]  /*52b0*/  ISETP.LT.AND P0, PT, R83, UR22, P0 ;  /* 0x0000001653007c0c */ /* 0x000fc40008701270 */
[----:B------:R-:W-:Y:S01]  /*52c0*/  ISETP.GE.AND P3, PT, R85, RZ, PT ;  /* 0x000000ff5500720c */ /* 0x000fe20003f66270 */
[----:B------:R-:W-:Y:S01]  /*52d0*/  IMAD.MOV.U32 R85, RZ, RZ, R190 ;  /* 0x000000ffff557224 */ /* 0x000fe200078e00be */
[----:B------:R-:W-:Y:S01]  /*52e0*/  IADD3 R190, P6, PT, R189, R137, RZ ;  /* 0x00000089bdbe7210 */ /* 0x000fe20007fde0ff */
[----:B------:R-:W-:Y:S01]  /*52f0*/  @!P5 IMAD.IADD R103, R103, 0x1, -R77 ;  /* 0x000000016767d824 */ /* 0x000fe200078e0a4d */
[----:B------:R-:W-:Y:S01]  /*5300*/  ISETP.GT.U32.AND P5, PT, R77, R102, PT ;  /* 0x000000664d00720c */ /* 0x000fe20003fa4070 */
[----:B0-----:R-:W-:Y:S01]  /*5310*/  IMAD.MOV.U32 R181, RZ, RZ, R241 ;  /* 0x000000ffffb57224 */ /* 0x001fe200078e00f1 */
[----:B------:R-:W-:Y:S01]  /*5320*/  LEA.HI.X.SX32 R189, R189, R136, 0x1, P6 ;  /* 0x00000088bdbd7211 */ /* 0x000fe200030f0eff */
[----:B------:R-:W-:Y:S01]  /*5330*/  IMAD.MOV.U32 R180, RZ, RZ, R240 ;  /* 0x000000ffffb47224 */ /* 0x000fe200078e00f0 */
[----:B------:R-:W-:Y:S01]  /*5340*/  PRMT R228, RZ, 0x7610, R228 ;  /* 0x00007610ffe47816 */ /* 0x000fe200000000e4 */
[----:B------:R-:W-:Y:S01]  /*5350*/  @!P2 IMAD.IADD R105, R105, 0x1, -R77 ;  /* 0x000000016969a824 */ /* 0x000fe200078e0a4d */
[----:B------:R-:W-:Y:S01]  /*5360*/  ISETP.GE.AND P2, PT, R81, RZ, PT ;  /* 0x000000ff5100720c */ /* 0x000fe20003f46270 */
[----:B------:R-:W-:Y:S01]  /*5370*/  IMAD.MOV.U32 R81, RZ, RZ, R180 ;  /* 0x000000ffff517224 */ /* 0x000fe200078e00b4 */
[----:B------:R-:W2:Y:S01]  /*5380*/  LDL.LU R241, [R1+0x1c0] ;  /* 0x0001c00001f17983 */ /* 0x000ea20000300800 */
[----:B------:R-:W-:-:S02]  /*5390*/  IMAD.MOV.U32 R83, RZ, RZ, R181 ;  /* 0x000000ffff537224 */ /* 0x000fc400078e00b5 */
[----:B------:R-:W-:Y:S01]  /*53a0*/  @P0 IMAD.MOV.U32 R180, RZ, RZ, R190 ;  /* 0x000000ffffb40224 */ /* 0x000fe200078e00be */
[----:B------:R-:W2:Y:S01]  /*53b0*/  LDL.LU R240, [R1+0x1bc] ;  /* 0x0001bc0001f07983 */ /* 0x000ea20000300800 */
[----:B------:R-:W-:Y:S01]  /*53c0*/  @P0 IMAD.MOV.U32 R181, RZ, RZ, R189 ;  /* 0x000000ffffb50224 */ /* 0x000fe200078e00bd */
[----:B------:R-:W-:Y:S01]  /*53d0*/  ISETP.GE.AND P6, PT, R0, RZ, PT ;  /* 0x000000ff0000720c */ /* 0x000fe20003fc6270 */
[----:B------:R-:W-:-:S03]  /*53e0*/  @!P5 IMAD.IADD R102, R102, 0x1, -R77 ;  /* 0x000000016666d824 */ /* 0x000fc600078e0a4d */
[----:B------:R0:W2:Y:S01]  /*53f0*/  @P0 LDG.E.U8 R228, desc[UR20][R180.64] ;  /* 0x00000014b4e40981 */ /* 0x0000a2000c1e1100 */
[----:B------:R-:W-:Y:S01]  /*5400*/  ISETP.GE.AND P5, PT, R193, RZ, PT ;  /* 0x000000ffc100720c */ /* 0x000fe20003fa6270 */
[----:B------:R-:W-:Y:S01]  /*5410*/  IMAD.U32 R77, RZ, RZ, UR12 ;  /* 0x0000000cff4d7e24 */ /* 0x000fe2000f8e00ff */
[----:B------:R-:W-:Y:S01]  /*5420*/  PLOP3.LUT P0, PT, PT, PT, UP1, 0x80, 0x8 ;  /* 0x000000000008781c */ /* 0x000fe20003f0f018 */
[----:B0-----:R-:W-:Y:S02]  /*5430*/  IMAD.MOV.U32 R180, RZ, RZ, R242 ;  /* 0x000000ffffb47224 */ /* 0x001fe400078e00f2 */
[----:B------:R-:W-:Y:S01]  /*5440*/  IMAD R79, R77, 0x2, R79 ;  /* 0x000000024d4f7824 */ /* 0x000fe200078e024f */
[----:B------:R-:W-:Y:S01]  /*5450*/  PRMT R223, RZ, 0x7610, R223 ;  /* 0x00007610ffdf7816 */ /* 0x000fe200000000df */
[----:B------:R-:W-:Y:S01]  /*5460*/  IMAD.MOV.U32 R193, RZ, RZ, R180 ;  /* 0x000000ffffc17224 */ /* 0x000fe200078e00b4 */
[----:B------:R-:W-:Y:S01]  /*5470*/  LOP3.LUT R180, R100, 0x7c, RZ, 0xfc, !PT ;  /* 0x0000007c64b47812 */ /* 0x000fe200078efcff */
[----:B------:R-:W-:Y:S01]  /*5480*/  IMAD.MOV.U32 R181, RZ, RZ, R243 ;  /* 0x000000ffffb57224 */ /* 0x000fe200078e00f3 */
[----:B------:R-:W2:Y:S02]  /*5490*/  LDL.LU R242, [R1+0x1b8] ;  /* 0x0001b80001f27983 */ /* 0x000ea40000300800 */
[----:B------:R-:W-:Y:S01]  /*54a0*/  ISETP.LT.AND P0, PT, R180, UR22, P0 ;  /* 0x00000016b4007c0c */ /* 0x000fe20008701270 */
[----:B------:R-:W-:Y:S01]  /*54b0*/  @!P6 IMAD.MOV R112, RZ, RZ, -R112 ;  /* 0x000000ffff70e224 */ /* 0x000fe200078e0a70 */
[C---:B------:R-:W-:Y:S01]  /*54c0*/  IADD3 R180, P6, PT, R79.reuse, R137, RZ ;  /* 0x000000894fb47210 */ /* 0x040fe20007fde0ff */
[----:B------:R-:W-:Y:S01]  /*54d0*/  IMAD.MOV.U32 R77, RZ, RZ, R181 ;  /* 0x000000ffff4d7224 */ /* 0x000fe200078e00b5 */
[----:B------:R-:W2:Y:S02]  /*54e0*/  LDL.LU R243, [R1+0x1b4] ;  /* 0x0001b40001f37983 */ /* 0x000ea40000300800 */
[----:B------:R-:W-:-:S02]  /*54f0*/  LEA.HI.X.SX32 R181, R79, R136, 0x1, P6 ;  /* 0x000000884fb57211 */ /* 0x000fc400030f0eff */
[----:B------:R-:W-:Y:S01]  /*5500*/  ISETP.GE.AND P6, PT, R113, RZ, PT ;  /* 0x000000ff7100720c */ /* 0x000fe20003fc6270 */
[----:B------:R-:W-:Y:S02]  /*5510*/  IMAD.MOV.U32 R113, RZ, RZ, R244 ;  /* 0x000000ffff717224 */ /* 0x000fe400078e00f4 */
[----:B------:R-:W-:Y:S02]  /*5520*/  IMAD.MOV.U32 R79, RZ, RZ, R245 ;  /* 0x000000ffff4f7224 */ /* 0x000fe400078e00f5 */
[----:B------:R-:W2:Y:S04]  /*5530*/  LDL.LU R245, [R1+0x1b0] ;  /* 0x0001b00001f57983 */ /* 0x000ea80000300800 */
[----:B------:R0:W-:Y:S04]  /*5540*/  STL [R1+0x12c], R180 ;  /* 0x00012cb401007387 */ /* 0x0001e80000100800 */
[----:B------:R0:W2:Y:S01]  /*5550*/  @P0 LDG.E.U8 R223, desc[UR20][R180.64] ;  /* 0x00000014b4df0981 */ /* 0x0000a2000c1e1100 */
[----:B------:R-:W-:Y:S01]  /*5560*/  PLOP3.LUT P0, PT, PT, PT, UP1, 0x80, 0x8 ;  /* 0x000000000008781c */ /* 0x000fe20003f0f018 */
[----:B0-----:R-:W-:-:S02]  /*5570*/  IMAD.MOV.U32 R180, RZ, RZ, R113 ;  /* 0x000000ffffb47224 */ /* 0x001fc400078e0071 */
[----:B------:R-:W-:-:S04]  /*5580*/  IMAD.MOV.U32 R113, RZ, RZ, R87 ;  /* 0x000000ffff717224 */ /* 0x000fc800078e0057 */
[----:B------:R-:W-:Y:S01]  /*5590*/  @!P5 IMAD.MOV R113, RZ, RZ, -R113 ;  /* 0x000000ffff71d224 */ /* 0x000fe200078e0a71 */
[----:B------:R-:W-:Y:S01]  /*55a0*/  ISETP.GE.AND P5, PT, R157, RZ, PT ;  /* 0x000000ff9d00720c */ /* 0x000fe20003fa6270 */
[----:B------:R-:W-:Y:S01]  /*55b0*/  IMAD.MOV.U32 R157, RZ, RZ, R77 ;  /* 0x000000ffff9d7224 */ /* 0x000fe200078e004d */
[----:B------:R-:W-:Y:S01]  /*55c0*/  LOP3.LUT R77, R100, 0x6, RZ, 0xfc, !PT ;  /* 0x00000006644d7812 */ /* 0x000fe200078efcff */
[----:B------:R-:W-:-:S03]  /*55d0*/  @!P4 IMAD.MOV R115, RZ, RZ, -R115 ;  /* 0x000000ffff73c224 */ /* 0x000fc600078e0a73 */
[----:B------:R-:W-:Y:S02]  /*55e0*/  ISETP.LT.AND P0, PT, R77, UR22, P0 ;  /* 0x000000164d007c0c */ /* 0x000fe40008701270 */
[C---:B------:R-:W-:Y:S01]  /*55f0*/  IADD3 R77, P4, PT, R78.reuse, R137, RZ ;  /* 0x000000894e4d7210 */ /* 0x040fe20007f9e0ff */
[----:B------:R0:W-:Y:S03]  /*5600*/  STL [R1+0x128], R181 ;  /* 0x000128b501007387 */ /* 0x0001e60000100800 */
[----:B------:R-:W-:Y:S01]  /*5610*/  LEA.HI.X.SX32 R78, R78, R136, 0x1, P4 ;  /* 0x000000884e4e7211 */ /* 0x000fe200020f0eff */
[----:B------:R-:W-:Y:S01]  /*5620*/  @!P3 IMAD.MOV R114, RZ, RZ, -R114 ;  /* 0x000000ffff72b224 */ /* 0x000fe200078e0a72 */
[----:B------:R-:W2:Y:S01]  /*5630*/  LDL.LU R244, [R1+0x1ac] ;  /* 0x0001ac0001f47983 */ /* 0x000ea20000300800 */
[----:B------:R-:W-:Y:S02]  /*5640*/  ISETP.GE.AND P3, PT, R158, RZ, PT ;  /* 0x000000ff9e00720c */ /* 0x000fe40003f66270 */
[----:B------:R-:W-:-:S02]  /*5650*/  ISETP.GE.AND P4, PT, R159, RZ, PT ;  /* 0x000000ff9f00720c */ /* 0x000fc40003f86270 */
[----:B------:R-:W-:Y:S01]  /*5660*/  PRMT R218, RZ, 0x7610, R218 ;  /* 0x00007610ffda7816 */ /* 0x000fe200000000da */
[----:B------:R-:W-:Y:S02]  /*5670*/  @P0 IMAD.MOV.U32 R158, RZ, RZ, R77 ;  /* 0x000000ffff9e0224 */ /* 0x000fe400078e004d */
[----:B------:R-:W-:Y:S02]  /*5680*/  @P0 IMAD.MOV.U32 R159, RZ, RZ, R78 ;  /* 0x000000ffff9f0224 */ /* 0x000fe400078e004e */
[----:B------:R-:W-:Y:S02]  /*5690*/  IMAD.MOV.U32 R87, RZ, RZ, R101 ;  /* 0x000000ffff577224 */ /* 0x000fe400078e0065 */
[----:B------:R-:W-:Y:S01]  /*56a0*/  @!P2 IMAD.MOV R116, RZ, RZ, -R116 ;  /* 0x000000ffff74a224 */ /* 0x000fe200078e0a74 */
[----:B------:R1:W2:Y:S01]  /*56b0*/  @P0 LDG.E.U8 R218, desc[UR20][R158.64] ;  /* 0x000000149eda0981 */ /* 0x0002a2000c1e1100 */
[----:B------:R-:W-:Y:S02]  /*56c0*/  PLOP3.LUT P0, PT, PT, PT, UP1, 0x80, 0x8 ;  /* 0x000000000008781c */ /* 0x000fe40003f0f018 */
[----:B------:R-:W-:Y:S01]  /*56d0*/  ISETP.GE.AND P2, PT, R160, RZ, PT ;  /* 0x000000ffa000720c */ /* 0x000fe20003f46270 */
[----:B------:R-:W-:-:S02]  /*56e0*/  IMAD.MOV.U32 R160, RZ, RZ, R87 ;  /* 0x000000ffffa07224 */ /* 0x000fc400078e0057 */
[----:B------:R-:W-:Y:S02]  /*56f0*/  @!P5 IMAD.MOV R118, RZ, RZ, -R118 ;  /* 0x000000ffff76d224 */ /* 0x000fe400078e0a76 */
[----:B------:R-:W-:Y:S01]  /*5700*/  @!P6 IMAD.MOV R117, RZ, RZ, -R117 ;  /* 0x000000ffff75e224 */ /* 0x000fe200078e0a75 */
[----:B------:R-:W-:Y:S01]  /*5710*/  PRMT R202, RZ, 0x7610, R202 ;  /* 0x00007610ffca7816 */ /* 0x000fe200000000ca */
[----:B------:R-:W-:Y:S01]  /*5720*/  @!P4 IMAD.MOV R120, RZ, RZ, -R120 ;  /* 0x000000ffff78c224 */ /* 0x000fe200078e0a78 */
[----:B-1----:R-:W-:Y:S01]  /*5730*/  LOP3.LUT R159, R100, 0x16, RZ, 0xfc, !PT ;  /* 0x00000016649f7812 */ /* 0x002fe200078efcff */
[----:B------:R-:W-:Y:S01]  /*5740*/  IMAD.MOV.U32 R87, RZ, RZ, R79 ;  /* 0x000000ffff577224 */ /* 0x000fe200078e004f */
[----:B------:R-:W-:Y:S02]  /*5750*/  PRMT R201, RZ, 0x7610, R201 ;  /* 0x00007610ffc97816 */ /* 0x000fe400000000c9 */
[----:B------:R-:W-:Y:S01]  /*5760*/  PRMT R200, RZ, 0x7610, R200 ;  /* 0x00007610ffc87816 */ /* 0x000fe200000000c8 */
[----:B------:R-:W-:Y:S01]  /*5770*/  @!P3 IMAD.MOV R119, RZ, RZ, -R119 ;  /* 0x000000ffff77b224 */ /* 0x000fe200078e0a77 */
[----:B------:R-:W-:Y:S01]  /*5780*/  ISETP.LT.AND P0, PT, R159, UR22, P0 ;  /* 0x000000169f007c0c */ /* 0x000fe20008701270 */
[----:B------:R-:W3:Y:S01]  /*5790*/  LDL.LU R101, [R1+0x1a8] ;  /* 0x0001a80001657983 */ /* 0x000ee20000300800 */
[----:B------:R-:W-:-:S04]  /*57a0*/  IADD3 R79, P5, PT, R80, R137, RZ ;  /* 0x00000089504f7210 */ /* 0x000fc80007fbe0ff */
[----:B------:R-:W-:Y:S02]  /*57b0*/  LEA.HI.X.SX32 R80, R80, R136, 0x1, P5 ;  /* 0x0000008850507211 */ /* 0x000fe400028f0eff */
[----:B------:R-:W-:Y:S01]  /*57c0*/  ISETP.GE.AND P6, PT, R161, RZ, PT ;  /* 0x000000ffa100720c */ /* 0x000fe20003fc6270 */
[----:B------:R-:W-:-:S04]  /*57d0*/  IMAD.MOV.U32 R161, RZ, RZ, R180 ;  /* 0x000000ffffa17224 */ /* 0x000fc800078e00b4 */
[----:B------:R-:W-:Y:S02]  /*57e0*/  @P0 IMAD.MOV.U32 R158, RZ, RZ, R79 ;  /* 0x000000ffff9e0224 */ /* 0x000fe400078e004f */
[----:B------:R-:W-:Y:S01]  /*57f0*/  @P0 IMAD.MOV.U32 R159, RZ, RZ, R80 ;  /* 0x000000ffff9f0224 */ /* 0x000fe200078e0050 */
[----:B------:R-:W-:Y:S01]  /*5800*/  PLOP3.LUT P4, PT, PT, PT, UP1, 0x80, 0x8 ;  /* 0x000000000008781c */ /* 0x000fe20003f8f018 */
[----:B------:R-:W-:Y:S01]  /*5810*/  IMAD.MOV.U32 R180, RZ, RZ, R81 ;  /* 0x000000ffffb47224 */ /* 0x000fe200078e0051 */
[----:B------:R-:W-:Y:S02]  /*5820*/  LOP3.LUT R81, R100, 0x26, RZ, 0xfc, !PT ;  /* 0x0000002664517812 */ /* 0x000fe400078efcff */
[----:B------:R1:W3:Y:S01]  /*5830*/  @P0 LDG.E.U8 R202, desc[UR20][R158.64] ;  /* 0x000000149eca0981 */ /* 0x0002e2000c1e1100 */
[----:B------:R-:W-:Y:S01]  /*5840*/  ISETP.GE.AND P0, PT, R163, RZ, PT ;  /* 0x000000ffa300720c */ /* 0x000fe20003f06270 */
[----:B------:R-:W-:Y:S01]  /*5850*/  @!P6 IMAD.MOV R122, RZ, RZ, -R122 ;  /* 0x000000ffff7ae224 */ /* 0x000fe200078e0a7a */
[----:B------:R-:W-:-:S02]  /*5860*/  ISETP.LT.AND P4, PT, R81, UR22, P4 ;  /* 0x0000001651007c0c */ /* 0x000fc4000a781270 */
[----:B------:R-:W-:Y:S01]  /*5870*/  ISETP.GE.AND P5, PT, R162, RZ, PT ;  /* 0x000000ffa200720c */ /* 0x000fe20003fa6270 */
[----:B------:R-:W-:Y:S01]  /*5880*/  @!P2 IMAD.MOV R121, RZ, RZ, -R121 ;  /* 0x000000ffff79a224 */ /* 0x000fe200078e0a79 */
[----:B------:R-:W-:Y:S02]  /*5890*/  PLOP3.LUT P6, PT, PT, PT, UP1, 0x80, 0x8 ;  /* 0x000000000008781c */ /* 0x000fe40003fcf018 */
[----:B------:R-:W-:Y:S02]  /*58a0*/  LOP3.LUT R162, R100, 0x36, RZ, 0xfc, !PT ;  /* 0x0000003664a27812 */ /* 0x000fe400078efcff */
[----:B------:R-:W-:Y:S02]  /*58b0*/  IADD3 R81, P2, PT, R82, R137, RZ ;  /* 0x0000008952517210 */ /* 0x000fe40007f5e0ff */
[----:B------:R-:W-:Y:S01]  /*58c0*/  ISETP.LT.AND P6, PT, R162, UR22, P6 ;  /* 0x00000016a2007c0c */ /* 0x000fe2000b7c1270 */
[----:B------:R-:W-:Y:S01]  /*58d0*/  IMAD.MOV.U32 R162, RZ, RZ, R161 ;  /* 0x000000ffffa27224 */ /* 0x000fe200078e00a1 */
[----:B------:R-:W-:Y:S01]  /*58e0*/  LEA.HI.X.SX32 R82, R82, R136, 0x1, P2 ;  /* 0x0000008852527211 */ /* 0x000fe200010f0eff */
[----:B------:R-:W-:-:S02]  /*58f0*/  IMAD.MOV.U32 R161, RZ, RZ, R157 ;  /* 0x000000ffffa17224 */ /* 0x000fc400078e009d */
[----:B------:R-:W-:Y:S02]  /*5900*/  @!P0 IMAD.MOV R124, RZ, RZ, -R124 ;  /* 0x000000ffff7c8224 */ /* 0x000fe400078e0a7c */
[----:B------:R-:W-:Y:S01]  /*5910*/  IMAD.MOV.U32 R157, RZ, RZ, R83 ;  /* 0x000000ffff9d7224 */ /* 0x000fe200078e0053 */
[C---:B------:R-:W-:Y:S01]  /*5920*/  IADD3 R83, P0, PT, R84.reuse, R137, RZ ;  /* 0x0000008954537210 */ /* 0x040fe20007f1e0ff */
[----:B-1----:R-:W-:Y:S02]  /*5930*/  @P4 IMAD.MOV.U32 R158, RZ, RZ, R81 ;  /* 0x000000ffff9e4224 */ /* 0x002fe400078e0051 */
[----:B------:R-:W-:Y:S01]  /*5940*/  @P4 IMAD.MOV.U32 R159, RZ, RZ, R82 ;  /* 0x000000ffff9f4224 */ /* 0x000fe200078e0052 */
[----:B------:R-:W-:-:S04]  /*5950*/  LEA.HI.X.SX32 R84, R84, R136, 0x1, P0 ;  /* 0x0000008854547211 */ /* 0x000fc800000f0eff */
[----:B------:R1:W3:Y:S01]  /*5960*/  @P4 LDG.E.U8 R201, desc[UR20][R158.64] ;  /* 0x000000149ec94981 */ /* 0x0002e2000c1e1100 */
[----:B------:R-:W-:Y:S01]  /*5970*/  ISETP.GE.AND P4, PT, R166, RZ, PT ;  /* 0x000000ffa600720c */ /* 0x000fe20003f86270 */
[----:B------:R-:W-:Y:S02]  /*5980*/  IMAD.MOV.U32 R163, RZ, RZ, R160 ;  /* 0x000000ffffa37224 */ /* 0x000fe400078e00a0 */
[----:B------:R-:W-:Y:S02]  /*5990*/  IMAD.MOV.U32 R160, RZ, RZ, R193 ;  /* 0x000000ffffa07224 */ /* 0x000fe400078e00c1 */
[----:B-1----:R-:W-:Y:S02]  /*59a0*/  @P6 IMAD.MOV.U32 R158, RZ, RZ, R83 ;  /* 0x000000ffff9e6224 */ /* 0x002fe400078e0053 */
[----:B------:R-:W-:Y:S02]  /*59b0*/  @P6 IMAD.MOV.U32 R159, RZ, RZ, R84 ;  /* 0x000000ffff9f6224 */ /* 0x000fe400078e0054 */
[----:B------:R-:W-:Y:S01]  /*59c0*/  IMAD.MOV.U32 R193, RZ, RZ, R85 ;  /* 0x000000ffffc17224 */ /* 0x000fe200078e0055 */
[----:B------:R-:W-:-:S02]  /*59d0*/  LOP3.LUT R85, R100, 0x46, RZ, 0xfc, !PT ;  /* 0x0000004664557812 */ /* 0x000fc400078efcff */
[----:B------:R1:W3:Y:S01]  /*59e0*/  @P6 LDG.E.U8 R200, desc[UR20][R158.64] ;  /* 0x000000149ec86981 */ /* 0x0002e2000c1e1100 */
[----:B------:R-:W-:Y:S02]  /*59f0*/  PLOP3.LUT P6, PT, PT, PT, UP1, 0x80, 0x8 ;  /* 0x000000000008781c */ /* 0x000fe40003fcf018 */
[----:B------:R-:W-:Y:S02]  /*5a00*/  ISETP.GE.AND P3, PT, R164, RZ, PT ;  /* 0x000000ffa400720c */ /* 0x000fe40003f66270 */
[----:B------:R-:W-:Y:S01]  /*5a10*/  ISETP.LT.AND P6, PT, R85, UR22, P6 ;  /* 0x0000001655007c0c */ /* 0x000fe2000b7c1270 */
[----:B------:R-:W-:Y:S01]  /*5a20*/  @!P4 IMAD.MOV R127, RZ, RZ, -R127 ;  /* 0x000000ffff7fc224 */ /* 0x000fe200078e0a7f */
[----:B------:R-:W-:-:S04]  /*5a30*/  IADD3 R85, P4, PT, R86, R137, RZ ;  /* 0x0000008956557210 */ /* 0x000fc80007f9e0ff */
[----:B------:R-:W-:Y:S02]  /*5a40*/  LEA.HI.X.SX32 R86, R86, R136, 0x1, P4 ;  /* 0x0000008856567211 */ /* 0x000fe400020f0eff */
[----:B------:R-:W-:-:S03]  /*5a50*/  PRMT R199, RZ, 0x7610, R199 ;  /* 0x00007610ffc77816 */ /* 0x000fc600000000c7 */
[----:B------:R-:W-:Y:S01]  /*5a60*/  @!P3 IMAD.MOV R125, RZ, RZ, -R125 ;  /* 0x000000ffff7db224 */ /* 0x000fe200078e0a7d */
[----:B------:R-:W-:Y:S01]  /*5a70*/  ISETP.GE.AND P3, PT, R175, RZ, PT ;  /* 0x000000ffaf00720c */ /* 0x000fe20003f66270 */
[----:B-1----:R-:W-:Y:S02]  /*5a80*/  @P6 IMAD.MOV.U32 R158, RZ, RZ, R85 ;  /* 0x000000ffff9e6224 */ /* 0x002fe400078e0055 */
[----:B------:R-:W-:Y:S01]  /*5a90*/  @P6 IMAD.MOV.U32 R159, RZ, RZ, R86 ;  /* 0x000000ffff9f6224 */ /* 0x000fe200078e0056 */
[----:B------:R-:W-:Y:S01]  /*5aa0*/  LOP3.LUT R164, R100, 0x56, RZ, 0xfc, !PT ;  /* 0x0000005664a47812 */ /* 0x000fe200078efcff */
[----:B------:R-:W-:-:S03]  /*5ab0*/  @!P5 IMAD.MOV R123, RZ, RZ, -R123 ;  /* 0x000000ffff7bd224 */ /* 0x000fc600078e0a7b */
[----:B------:R1:W3:Y:S01]  /*5ac0*/  @P6 LDG.E.U8 R199, desc[UR20][R158.64] ;  /* 0x000000149ec76981 */ /* 0x0002e2000c1e1100 */
[----:B------:R-:W-:Y:S02]  /*5ad0*/  PLOP3.LUT P6, PT, PT, PT, UP1, 0x80, 0x8 ;  /* 0x000000000008781c */ /* 0x000fe40003fcf018 */
[----:B------:R-:W-:Y:S02]  /*5ae0*/  ISETP.GE.AND P5, PT, R167, RZ, PT ;  /* 0x000000ffa700720c */ /* 0x000fe40003fa6270 */
[----:B------:R-:W-:Y:S01]  /*5af0*/  ISETP.LT.AND P6, PT, R164, UR22, P6 ;  /* 0x00000016a4007c0c */ /* 0x000fe2000b7c1270 */
[----:B------:R-:W-:Y:S02]  /*5b00*/  IMAD.MOV.U32 R164, RZ, RZ, R163 ;  /* 0x000000ffffa47224 */ /* 0x000fe400078e00a3 */
[----:B------:R-:W-:Y:S02]  /*5b10*/  IMAD.MOV.U32 R163, RZ, RZ, R162 ;  /* 0x000000ffffa37224 */ /* 0x000fe400078e00a2 */
[----:B------:R-:W-:-:S02]  /*5b20*/  @!P3 IMAD.MOV R130, RZ, RZ, -R130 ;  /* 0x000000ffff82b224 */ /* 0x000fc400078e0a82 */
[----:B------:R-:W-:Y:S01]  /*5b30*/  IMAD.MOV.U32 R162, RZ, RZ, R87 ;  /* 0x000000ffffa27224 */ /* 0x000fe200078e0057 */
[----:B------:R-:W-:-:S04]  /*5b40*/  IADD3 R87, P3, PT, R88, R137, RZ ;  /* 0x0000008958577210 */ /* 0x000fc80007f7e0ff */
[----:B------:R-:W-:Y:S01]  /*5b50*/  LEA.HI.X.SX32 R88, R88, R136, 0x1, P3 ;  /* 0x0000008858587211 */ /* 0x000fe200018f0eff */
[----:B------:R-:W-:Y:S01]  /*5b60*/  @!P5 IMAD.MOV R128, RZ, RZ, -R128 ;  /* 0x000000ffff80d224 */ /* 0x000fe200078e0a80 */
[----:B------:R-:W-:Y:S01]  /*5b70*/  ISETP.GE.AND P3, PT, R198, RZ, PT ;  /* 0x000000ffc600720c */ /* 0x000fe20003f66270 */
[----:B-1----:R-:W-:Y:S01]  /*5b80*/  @P6 IMAD.MOV.U32 R158, RZ, RZ, R87 ;  /* 0x000000ffff9e6224 */ /* 0x002fe200078e0057 */
[----:B------:R-:W-:Y:S01]  /*5b90*/  PRMT R198, RZ, 0x7610, R198 ;  /* 0x00007610ffc67816 */ /* 0x000fe200000000c6 */
[----:B------:R-:W-:Y:S01]  /*5ba0*/  @P6 IMAD.MOV.U32 R159, RZ, RZ, R88 ;  /* 0x000000ffff9f6224 */ /* 0x000fe200078e0058 */
[----:B------:R-:W-:Y:S02]  /*5bb0*/  ISETP.GE.AND P5, PT, R192, RZ, PT ;  /* 0x000000ffc000720c */ /* 0x000fe40003fa6270 */
[----:B------:R-:W-:Y:S02]  /*5bc0*/  ISETP.GE.AND P2, PT, R165, RZ, PT ;  /* 0x000000ffa500720c */ /* 0x000fe40003f46270 */
[----:B------:R1:W3:Y:S01]  /*5bd0*/  @P6 LDG.E.U8 R198, desc[UR20][R158.64] ;  /* 0x000000149ec66981 */ /* 0x0002e2000c1e1100 */
[----:B------:R-:W-:-:S02]  /*5be0*/  PLOP3.LUT P6, PT, PT, PT, UP1, 0x80, 0x8 ;  /* 0x000000000008781c */ /* 0x000fc40003fcf018 */
[----:B------:R-:W-:Y:S02]  /*5bf0*/  LOP3.LUT R165, R100, 0x66, RZ, 0xfc, !PT ;  /* 0x0000006664a57812 */ /* 0x000fe400078efcff */
[----:B------:R-:W-:Y:S02]  /*5c00*/  ISETP.GE.AND P0, PT, R172, RZ, PT ;  /* 0x000000ffac00720c */ /* 0x000fe40003f06270 */
[----:B------:R-:W-:Y:S02]  /*5c10*/  ISETP.LT.AND P6, PT, R165, UR22, P6 ;  /* 0x00000016a5007c0c */ /* 0x000fe4000b7c1270 */
[----:B------:R-:W-:Y:S01]  /*5c20*/  @!P5 IMAD.MOV R133, RZ, RZ, -R133 ;  /* 0x000000ffff85d224 */ /* 0x000fe200078e0a85 */
[----:B------:R-:W-:-:S04]  /*5c30*/  IADD3 R172, P5, PT, R171, R137, RZ ;  /* 0x00000089abac7210 */ /* 0x000fc80007fbe0ff */
[----:B------:R-:W-:-:S04]  /*5c40*/  LEA.HI.X.SX32 R171, R171, R136, 0x1, P5 ;  /* 0x00000088abab7211 */ /* 0x000fc800028f0eff */
[----:B------:R-:W-:Y:S01]  /*5c50*/  @!P0 IMAD.MOV R129, RZ, RZ, -R129 ;  /* 0x000000ffff818224 */ /* 0x000fe200078e0a81 */
[----:B------:R-:W-:Y:S01]  /*5c60*/  ISETP.GE.AND P0, PT, R197, RZ, PT ;  /* 0x000000ffc500720c */ /* 0x000fe20003f06270 */
[----:B-1----:R-:W-:Y:S01]  /*5c70*/  @P6 IMAD.MOV.U32 R158, RZ, RZ, R172 ;  /* 0x000000ffff9e6224 */ /* 0x002fe200078e00ac */
[----:B------:R-:W-:Y:S01]  /*5c80*/  PRMT R197, RZ, 0x7610, R197 ;  /* 0x00007610ffc57816 */ /* 0x000fe200000000c5 */
[----:B------:R-:W-:Y:S01]  /*5c90*/  @P6 IMAD.MOV.U32 R159, RZ, RZ, R171 ;  /* 0x000000ffff9f6224 */ /* 0x000fe200078e00ab */
[----:B------:R-:W-:-:S04]  /*5ca0*/  LOP3.LUT R100, R100, 0x76, RZ, 0xfc, !PT ;  /* 0x0000007664647812 */ /* 0x000fc800078efcff */
[----:B------:R1:W3:Y:S01]  /*5cb0*/  @P6 LDG.E.U8 R197, desc[UR20][R158.64] ;  /* 0x000000149ec56981 */ /* 0x0002e2000c1e1100 */
[----:B------:R-:W-:-:S04]  /*5cc0*/  PLOP3.LUT P6, PT, PT, PT, UP1, 0x80, 0x8 ;  /* 0x000000000008781c */ /* 0x000fc80003fcf018 */
[----:B------:R-:W-:Y:S02]  /*5cd0*/  ISETP.LT.AND P6, PT, R100, UR22, P6 ;  /* 0x0000001664007c0c */ /* 0x000fe4000b7c1270 */
[----:B------:R-:W0:Y:S01]  /*5ce0*/  S2R R100, SR_TID.X ;  /* 0x0000000000647919 */ /* 0x000e220000002100 */
[----:B------:R-:W-:Y:S01]  /*5cf0*/  @!P2 IMAD.MOV R126, RZ, RZ, -R126 ;  /* 0x000000ffff7ea224 */ /* 0x000fe200078e0a7e */
[----:B------:R-:W-:Y:S01]  /*5d00*/  ISETP.GE.AND P2, PT, R186, RZ, PT ;  /* 0x000000ffba00720c */ /* 0x000fe20003f46270 */
[----:B------:R-:W-:Y:S01]  /*5d10*/  @!P0 IMAD.MOV R134, RZ, RZ, -R134 ;  /* 0x000000ffff868224 */ /* 0x000fe200078e0a86 */
[----:B------:R-:W-:Y:S01]  /*5d20*/  ISETP.GE.AND P0, PT, R217, RZ, PT ;  /* 0x000000ffd900720c */ /* 0x000fe20003f06270 */
[----:B------:R-:W-:Y:S02]  /*5d30*/  @!P3 IMAD.MOV R135, RZ, RZ, -R135 ;  /* 0x000000ffff87b224 */ /* 0x000fe400078e0a87 */
[----:B------:R-:W-:Y:S01]  /*5d40*/  IMAD.MOV.U32 R166, RZ, RZ, R193 ;  /* 0x000000ffffa67224 */ /* 0x000fe200078e00c1 */
[----:B------:R-:W-:-:S04]  /*5d50*/  IADD3 R193, P3, PT, R191, R137, RZ ;  /* 0x00000089bfc17210 */ /* 0x000fc80007f7e0ff */
[----:B------:R-:W-:Y:S01]  /*5d60*/  LEA.HI.X.SX32 R191, R191, R136, 0x1, P3 ;  /* 0x00000088bfbf7211 */ /* 0x000fe200018f0eff */
[----:B-1----:R-:W-:Y:S01]  /*5d70*/  @P6 IMAD.MOV.U32 R158, RZ, RZ, R193 ;  /* 0x000000ffff9e6224 */ /* 0x002fe200078e00c1 */
[----:B------:R-:W-:Y:S01]  /*5d80*/  PRMT R192, RZ, 0x7610, R192 ;  /* 0x00007610ffc07816 */ /* 0x000fe200000000c0 */
[----:B------:R-:W-:Y:S01]  /*5d90*/  @!P2 IMAD.MOV R131, RZ, RZ, -R131 ;  /* 0x000000ffff83a224 */ /* 0x000fe200078e0a83 */
[----:B------:R-:W-:Y:S01]  /*5da0*/  ISETP.GE.AND P2, PT, R209, RZ, PT ;  /* 0x000000ffd100720c */ /* 0x000fe20003f46270 */
[----:B------:R-:W-:Y:S01]  /*5db0*/  @P6 IMAD.MOV.U32 R159, RZ, RZ, R191 ;  /* 0x000000ffff9f6224 */ /* 0x000fe200078e00bf */
[----:B------:R-:W-:Y:S01]  /*5dc0*/  ISETP.GE.AND P4, PT, R187, RZ, PT ;  /* 0x000000ffbb00720c */ /* 0x000fe20003f86270 */
[----:B------:R-:W-:Y:S02]  /*5dd0*/  IMAD.MOV.U32 R209, RZ, RZ, R160 ;  /* 0x000000ffffd17224 */ /* 0x000fe400078e00a0 */
[----:B------:R-:W-:Y:S01]  /*5de0*/  @!P0 IMAD.MOV R156, RZ, RZ, -R156 ;  /* 0x000000ffff9c8224 */ /* 0x000fe200078e0a9c */
[----:B------:R-:W-:Y:S01]  /*5df0*/  PLOP3.LUT P0, PT, PT, PT, UP1, 0x80, 0x8 ;  /* 0x000000000008781c */ /* 0x000fe20003f0f018 */
[----:B------:R1:W3:Y:S01]  /*5e00*/  @P6 LDG.E.U8 R192, desc[UR20][R158.64] ;  /* 0x000000149ec06981 */ /* 0x0002e2000c1e1100 */
[----:B------:R-:W-:-:S02]  /*5e10*/  ISETP.GE.AND P5, PT, R211, RZ, PT ;  /* 0x000000ffd300720c */ /* 0x000fc40003fa6270 */
[----:B0-----:R-:W-:Y:S01]  /*5e20*/  LEA.HI R160, R100, 0xe, RZ, 0x1a ;  /* 0x0000000e64a07811 */ /* 0x001fe200078fd0ff */
[----:B-1----:R-:W-:-:S03]  /*5e30*/  IMAD.MOV.U32 R158, RZ, RZ, R90 ;  /* 0x000000ffff9e7224 */ /* 0x002fc600078e005a */
[C---:B------:R-:W-:Y:S01]  /*5e40*/  ISETP.LT.AND P0, PT, R160.reuse, UR22, P0 ;  /* 0x00000016a0007c0c */ /* 0x040fe20008701270 */
[----:B------:R-:W-:Y:S02]  /*5e50*/  IMAD R90, R160, UR12, RZ ;  /* 0x0000000ca05a7c24 */ /* 0x000fe4000f8e02ff */
[----:B------:R-:W-:Y:S02]  /*5e60*/  IMAD.MOV.U32 R167, RZ, RZ, R157 ;  /* 0x000000ffffa77224 */ /* 0x000fe400078e009d */
[----:B------:R-:W-:Y:S01]  /*5e70*/  IMAD.MOV.U32 R157, RZ, RZ, R89 ;  /* 0x000000ffff9d7224 */ /* 0x000fe200078e0059 */
[----:B------:R-:W-:Y:S01]  /*5e80*/  IADD3 R89, P6, PT, R90, R137, RZ ;  /* 0x000000895a597210 */ /* 0x000fe20007fde0ff */
[----:B------:R-:W-:Y:S01]  /*5e90*/  @!P4 IMAD.MOV R132, RZ, RZ, -R132 ;  /* 0x000000ffff84c224 */ /* 0x000fe200078e0a84 */
[----:B------:R-:W-:Y:S02]  /*5ea0*/  ISETP.GE.AND P4, PT, R210, RZ, PT ;  /* 0x000000ffd200720c */ /* 0x000fe40003f86270 */
[----:B------:R-:W-:Y:S01]  /*5eb0*/  LEA.HI.X.SX32 R90, R90, R136, 0x1, P6 ;  /* 0x000000885a5a7211 */ /* 0x000fe200030f0eff */
[----:B------:R-:W-:Y:S01]  /*5ec0*/  IMAD.MOV.U32 R165, RZ, RZ, R161 ;  /* 0x000000ffffa57224 */ /* 0x000fe200078e00a1 */
[----:B------:R-:W-:Y:S01]  /*5ed0*/  PRMT R187, RZ, 0x7610, R187 ;  /* 0x00007610ffbb7816 */ /* 0x000fe200000000bb */
[----:B------:R-:W-:Y:S01]  /*5ee0*/  @!P5 IMAD.MOV R155, RZ, RZ, -R155 ;  /* 0x000000ffff9bd224 */ /* 0x000fe200078e0a9b */
[----:B------:R-:W-:Y:S01]  /*5ef0*/  ISETP.GE.AND P5, PT, R221, RZ, PT ;  /* 0x000000ffdd00720c */ /* 0x000fe20003fa6270 */
[----:B------:R-:W-:-:S02]  /*5f00*/  @P0 IMAD.MOV.U32 R160, RZ, RZ, R89 ;  /* 0x000000ffffa00224 */ /* 0x000fc400078e0059 */
[----:B------:R-:W-:Y:S01]  /*5f10*/  @P0 IMAD.MOV.U32 R161, RZ, RZ, R90 ;  /* 0x000000ffffa10224 */ /* 0x000fe200078e005a */
[----:B------:R-:W-:Y:S01]  /*5f20*/  LEA.HI R210, R100, 0x1e, RZ, 0x1a ;  /* 0x0000001e64d27811 */ /* 0x000fe200078fd0ff */
[----:B------:R-:W-:-:S03]  /*5f30*/  IMAD.MOV.U32 R159, RZ, RZ, R92 ;  /* 0x000000ffff9f7224 */ /* 0x000fc600078e005c */
[----:B------:R0:W3:Y:S01]  /*5f40*/  @P0 LDG.E.U8 R187, desc[UR20][R160.64] ;  /* 0x00000014a0bb0981 */ /* 0x0000e2000c1e1100 */
[----:B------:R-:W-:Y:S01]  /*5f50*/  PLOP3.LUT P0, PT, PT, PT, UP1, 0x80, 0x8 ;  /* 0x000000000008781c */ /* 0x000fe20003f0f018 */
[----:B------:R-:W-:Y:S01]  /*5f60*/  @!P4 IMAD.MOV R158, RZ, RZ, -R158 ;  /* 0x000000ffff9ec224 */ /* 0x000fe200078e0a9e */
[----:B------:R-:W-:Y:S01]  /*5f70*/  ISETP.GE.AND P4, PT, R222, RZ, PT ;  /* 0x000000ffde00720c */ /* 0x000fe20003f86270 */
[C---:B------:R-:W-:Y:S01]  /*5f80*/  IMAD R92, R210.reuse, UR12, RZ ;  /* 0x0000000cd25c7c24 */ /* 0x040fe2000f8e02ff */
[----:B------:R-:W-:Y:S01]  /*5f90*/  ISETP.LT.AND P0, PT, R210, UR22, P0 ;  /* 0x00000016d2007c0c */ /* 0x000fe20008701270 */
[----:B------:R-:W-:Y:S02]  /*5fa0*/  @!P5 IMAD.MOV R154, RZ, RZ, -R154 ;  /* 0x000000ffff9ad224 */ /* 0x000fe400078e0a9a */
[----:B0-----:R-:W-:Y:S01]  /*5fb0*/  IMAD.MOV.U32 R160, RZ, RZ, R91 ;  /* 0x000000ffffa07224 */ /* 0x001fe200078e005b */
[----:B------:R-:W-:Y:S01]  /*5fc0*/  IADD3 R91, P5, PT, R92, R137, RZ ;  /* 0x000000895c5b7210 */ /* 0x000fe20007fbe0ff */
[----:B------:R-:W-:Y:S01]  /*5fd0*/  @!P2 IMAD.MOV R157, RZ, RZ, -R157 ;  /* 0x000000ffff9da224 */ /* 0x000fe200078e0a9d */
[----:B------:R-:W-:-:S02]  /*5fe0*/  ISETP.GE.AND P2, PT, R220, RZ, PT ;  /* 0x000000ffdc00720c */ /* 0x000fc40003f46270 */
[----:B------:R-:W-:-:S03]  /*5ff0*/  LEA.HI.X.SX32 R92, R92, R136, 0x1, P5 ;  /* 0x000000885c5c7211 */ /* 0x000fc600028f0eff */
[----:B------:R-:W-:Y:S01]  /*6000*/  @!P4 IMAD.MOV R160, RZ, RZ, -R160 ;  /* 0x000000ffffa0c224 */ /* 0x000fe200078e0aa0 */
[----:B------:R-:W-:Y:S01]  /*6010*/  ISETP.GE.AND P3, PT, R219, RZ, PT ;  /* 0x000000ffdb00720c */ /* 0x000fe20003f66270 */
[----:B------:R-:W-:Y:S01]  /*6020*/  IMAD.MOV.U32 R217, RZ, RZ, R163 ;  /* 0x000000ffffd97224 */ /* 0x000fe200078e00a3 */
[----:B------:R-:W-:Y:S01]  /*6030*/  PRMT R186, RZ, 0x7610, R186 ;  /* 0x00007610ffba7816 */ /* 0x000fe200000000ba */
[----:B------:R-:W-:Y:S01]  /*6040*/  IMAD.MOV.U32 R219, RZ, RZ, R162 ;  /* 0x000000ffffdb7224 */ /* 0x000fe200078e00a2 */
[----:B------:R-:W-:Y:S01]  /*6050*/  ISETP.GE.AND P4, PT, R226, RZ, PT ;  /* 0x000000ffe200720c */ /* 0x000fe20003f86270 */
[----:B------:R-:W-:Y:S02]  /*6060*/  @P0 IMAD.MOV.U32 R162, RZ, RZ, R91 ;  /* 0x000000ffffa20224 */ /* 0x000fe400078e005b */
[----:B------:R-:W-:Y:S01]  /*6070*/  @P0 IMAD.MOV.U32 R163, RZ, RZ, R92 ;  /* 0x000000ffffa30224 */ /* 0x000fe200078e005c */
[----:B------:R-:W-:Y:S01]  /*6080*/  ISETP.GE.AND P6, PT, R224, RZ, PT ;  /* 0x000000ffe000720c */ /* 0x000fe20003fc6270 */
[----:B------:R-:W-:Y:S01]  /*6090*/  IMAD.MOV.U32 R211, RZ, RZ, R164 ;  /* 0x000000ffffd37224 */ /* 0x000fe200078e00a4 */
[----:B------:R-:W-:-:S02]  /*60a0*/  LEA.HI R164, R100, 0x2e, RZ, 0x1a ;  /* 0x0000002e64a47811 */ /* 0x000fc400078fd0ff */
[----:B------:R0:W3:Y:S01]  /*60b0*/  @P0 LDG.E.U8 R186, desc[UR20][R162.64] ;  /* 0x00000014a2ba0981 */ /* 0x0000e2000c1e1100 */
[----:B------:R-:W-:Y:S01]  /*60c0*/  PLOP3.LUT P0, PT, PT, PT, UP1, 0x80, 0x8 ;  /* 0x000000000008781c */ /* 0x000fe20003f0f018 */
[----:B------:R-:W-:Y:S01]  /*60d0*/  @!P2 IMAD.MOV R153, RZ, RZ, -R153 ;  /* 0x000000ffff99a224 */ /* 0x000fe200078e0a99 */
[----:B------:R-:W-:Y:S01]  /*60e0*/  ISETP.GE.AND P2, PT, R227, RZ, PT ;  /* 0x000000ffe300720c */ /* 0x000fe20003f46270 */
[----:B------:R-:W-:Y:S01]  /*60f0*/  IMAD.MOV.U32 R161, RZ, RZ, R94 ;  /* 0x000000ffffa17224 */ /* 0x000fe200078e005e */
[C---:B------:R-:W-:Y:S01]  /*6100*/  ISETP.LT.AND P0, PT, R164.reuse, UR22, P0 ;  /* 0x00000016a4007c0c */ /* 0x040fe20008701270 */
[----:B------:R-:W-:Y:S02]  /*6110*/  IMAD R94, R164, UR12, RZ ;  /* 0x0000000ca45e7c24 */ /* 0x000fe4000f8e02ff */
[----:B0-----:R-:W-:-:S04]  /*6120*/  IMAD.MOV.U32 R162, RZ, RZ, R93 ;  /* 0x000000ffffa27224 */ /* 0x001fc800078e005d */
[----:B------:R-:W-:Y:S01]  /*6130*/  @!P4 IMAD.MOV R162, RZ, RZ, -R162 ;  /* 0x000000ffffa2c224 */ /* 0x000fe200078e0aa2 */
[----:B------:R-:W-:Y:S01]  /*6140*/  IADD3 R93, P4, PT, R94, R137, RZ ;  /* 0x000000895e5d7210 */ /* 0x000fe20007f9e0ff */
[----:B------:R-:W-:Y:S01]  /*6150*/  @!P6 IMAD.MOV R152, RZ, RZ, -R152 ;  /* 0x000000ffff98e224 */ /* 0x000fe200078e0a98 */
[----:B------:R-:W-:Y:S01]  /*6160*/  ISETP.GE.AND P6, PT, R230, RZ, PT ;  /* 0x000000ffe600720c */ /* 0x000fe20003fc6270 */
        /* <DEDUP_REMOVED lines=10> */
[----:B------:R-:W-:-:S03]  /*6210*/  @!P6 IMAD.MOV R149, RZ, RZ, -R149 ;  /* 0x000000ffff95e224 */ /* 0x000fc600078e0a95 */
[----:B------:R0:W4:Y:S01]  /*6220*/  @P0 LDG.E.U8 R181, desc[UR20][R164.64] ;  /* 0x00000014a4b50981 */ /* 0x000122000c1e1100 */
[----:B------:R-:W-:Y:S01]  /*6230*/  PLOP3.LUT P0, PT, PT, PT, UP1, 0x80, 0x8 ;  /* 0x000000000008781c */ /* 0x000fe20003f0f018 */
[----:B------:R-:W-:Y:S01]  /*6240*/  @!P3 IMAD.MOV R151, RZ, RZ, -R151 ;  /* 0x000000ffff97b224 */ /* 0x000fe200078e0a97 */
[----:B------:R-:W-:Y:S01]  /*6250*/  ISETP.GE.AND P6, PT, R237, RZ, PT ;  /* 0x000000ffed00720c */ /* 0x000fe20003fc6270 */
[----:B------:R-:W-:Y:S01]  /*6260*/  IMAD.MOV.U32 R163, RZ, RZ, R96 ;  /* 0x000000ffffa37224 */ /* 0x000fe200078e0060 */
[----:B------:R-:W-:Y:S01]  /*6270*/  ISETP.GE.AND P3, PT, R233, RZ, PT ;  /* 0x000000ffe900720c */ /* 0x000fe20003f66270 */
[C---:B------:R-:W-:Y:S01]  /*6280*/  IMAD R96, R220.reuse, UR12, RZ ;  /* 0x0000000cdc607c24 */ /* 0x040fe2000f8e02ff */
[----:B------:R-:W-:Y:S01]  /*6290*/  ISETP.LT.AND P0, PT, R220, UR22, P0 ;  /* 0x00000016dc007c0c */ /* 0x000fe20008701270 */
[----:B0-----:R-:W-:-:S04]  /*62a0*/  IMAD.MOV.U32 R164, RZ, RZ, R95 ;  /* 0x000000ffffa47224 */ /* 0x001fc800078e005f */
[----:B------:R-:W-:Y:S01]  /*62b0*/  @!P2 IMAD.MOV R164, RZ, RZ, -R164 ;  /* 0x000000ffffa4a224 */ /* 0x000fe200078e0aa4 */
[----:B------:R-:W-:Y:S01]  /*62c0*/  IADD3 R95, P2, PT, R96, R137, RZ ;  /* 0x00000089605f7210 */ /* 0x000fe20007f5e0ff */
[----:B------:R-:W-:-:S03]  /*62d0*/  IMAD.MOV.U32 R224, RZ, RZ, R219 ;  /* 0x000000ffffe07224 */ /* 0x000fc600078e00db */
[----:B------:R-:W-:Y:S01]  /*62e0*/  LEA.HI.X.SX32 R96, R96, R136, 0x1, P2 ;  /* 0x0000008860607211 */ /* 0x000fe200010f0eff */
[----:B------:R-:W-:Y:S01]  /*62f0*/  IMAD.MOV.U32 R221, RZ, RZ, R217 ;  /* 0x000000ffffdd7224 */ /* 0x000fe200078e00d9 */
[----:B------:R-:W-:Y:S01]  /*6300*/  PRMT R175, RZ, 0x7610, R175 ;  /* 0x00007610ffaf7816 */ /* 0x000fe200000000af */
[----:B------:R-:W-:Y:S02]  /*6310*/  IMAD.MOV.U32 R219, RZ, RZ, R209 ;  /* 0x000000ffffdb7224 */ /* 0x000fe400078e00d1 */
[----:B------:R-:W-:Y:S01]  /*6320*/  @!P6 IMAD.MOV R147, RZ, RZ, -R147 ;  /* 0x000000ffff93e224 */ /* 0x000fe200078e0a93 */
[----:B--2---:R-:W-:Y:S01]  /*6330*/  ISETP.GE.AND P6, PT, R240, RZ, PT ;  /* 0x000000fff000720c */ /* 0x004fe20003fc6270 */
[----:B------:R-:W-:Y:S01]  /*6340*/  @!P3 IMAD.MOV R150, RZ, RZ, -R150 ;  /* 0x000000ffff96b224 */ /* 0x000fe200078e0a96 */
[----:B------:R-:W-:Y:S01]  /*6350*/  ISETP.GE.AND P3, PT, R236, RZ, PT ;  /* 0x000000ffec00720c */ /* 0x000fe20003f66270 */
[----:B------:R-:W-:Y:S02]  /*6360*/  IMAD.MOV.U32 R217, RZ, RZ, R167 ;  /* 0x000000ffffd97224 */ /* 0x000fe400078e00a7 */
[----:B------:R-:W-:-:S02]  /*6370*/  IMAD.MOV.U32 R209, RZ, RZ, R166 ;  /* 0x000000ffffd17224 */ /* 0x000fc400078e00a6 */
[----:B------:R-:W-:Y:S02]  /*6380*/  @P0 IMAD.MOV.U32 R166, RZ, RZ, R95 ;  /* 0x000000ffffa60224 */ /* 0x000fe400078e005f */
[----:B------:R-:W-:Y:S01]  /*6390*/  @P0 IMAD.MOV.U32 R167, RZ, RZ, R96 ;  /* 0x000000ffffa70224 */ /* 0x000fe200078e0060 */
[C---:B------:R-:W-:Y:S01]  /*63a0*/  LEA.HI R225, R100.reuse, 0x5e, RZ, 0x1a ;  /* 0x0000005e64e17811 */ /* 0x040fe200078fd0ff */
[----:B------:R-:W-:Y:S01]  /*63b0*/  IMAD.MOV.U32 R220, RZ, RZ, R210 ;  /* 0x000000ffffdc7224 */ /* 0x000fe200078e00d2 */
[----:B------:R-:W-:Y:S02]  /*63c0*/  LEA.HI R210, R100, 0x4e, RZ, 0x1a ;  /* 0x0000004e64d27811 */ /* 0x000fe400078fd0ff */
[----:B------:R-:W-:Y:S01]  /*63d0*/  ISETP.GE.AND P5, PT, R229, RZ, PT ;  /* 0x000000ffe500720c */ /* 0x000fe20003fa6270 */
[----:B------:R0:W2:Y:S01]  /*63e0*/  @P0 LDG.E.U8 R175, desc[UR20][R166.64] ;  /* 0x00000014a6af0981 */ /* 0x0000a2000c1e1100 */
[----:B------:R-:W-:Y:S01]  /*63f0*/  PLOP3.LUT P0, PT, PT, PT, UP1, 0x80, 0x8 ;  /* 0x000000000008781c */ /* 0x000fe20003f0f018 */
[----:B------:R-:W-:-:S03]  /*6400*/  IMAD R100, R225, UR12, RZ ;  /* 0x0000000ce1647c24 */ /* 0x000fc6000f8e02ff */
[C---:B------:R-:W-:Y:S01]  /*6410*/  ISETP.LT.AND P0, PT, R210.reuse, UR22, P0 ;  /* 0x00000016d2007c0c */ /* 0x040fe20008701270 */
[----:B------:R-:W-:Y:S02]  /*6420*/  @!P6 IMAD.MOV R144, RZ, RZ, -R144 ;  /* 0x000000ffff90e224 */ /* 0x000fe400078e0a90 */
[----:B0-----:R-:W-:Y:S02]  /*6430*/  IMAD.MOV.U32 R166, RZ, RZ, R98 ;  /* 0x000000ffffa67224 */ /* 0x001fe400078e0062 */
[----:B------:R-:W-:Y:S02]  /*6440*/  IMAD R98, R210, UR12, RZ ;  /* 0x0000000cd2627c24 */ /* 0x000fe4000f8e02ff */
[----:B------:R-:W-:Y:S01]  /*6450*/  IMAD.MOV.U32 R167, RZ, RZ, R99 ;  /* 0x000000ffffa77224 */ /* 0x000fe200078e0063 */
[-C--:B------:R-:W-:Y:S01]  /*6460*/  IADD3 R99, P6, PT, R100, R137.reuse, RZ ;  /* 0x0000008964637210 */ /* 0x080fe20007fde0ff */
[----:B------:R-:W-:Y:S01]  /*6470*/  IMAD.MOV.U32 R165, RZ, RZ, R97 ;  /* 0x000000ffffa57224 */ /* 0x000fe200078e0061 */
[----:B------:R-:W-:Y:S01]  /*6480*/  ISETP.GE.AND P4, PT, R234, RZ, PT ;  /* 0x000000ffea00720c */ /* 0x000fe20003f86270 */
[----:B------:R-:W-:Y:S01]  /*6490*/  @!P3 IMAD.MOV R148, RZ, RZ, -R148 ;  /* 0x000000ffff94b224 */ /* 0x000fe200078e0a94 */
[----:B------:R-:W-:Y:S01]  /*64a0*/  IADD3 R97, P3, PT, R98, R137, RZ ;  /* 0x0000008962617210 */ /* 0x000fe20007f7e0ff */
[----:B------:R-:W-:Y:S01]  /*64b0*/  @!P5 IMAD.MOV R163, RZ, RZ, -R163 ;  /* 0x000000ffffa3d224 */ /* 0x000fe200078e0aa3 */
[----:B------:R-:W-:-:S02]  /*64c0*/  LEA.HI.X.SX32 R100, R100, R136, 0x1, P6 ;  /* 0x0000008864647211 */ /* 0x000fc400030f0eff */
[----:B------:R-:W-:Y:S02]  /*64d0*/  LEA.HI.X.SX32 R98, R98, R136, 0x1, P3 ;  /* 0x0000008862627211 */ /* 0x000fe400018f0eff */
[----:B------:R-:W-:Y:S02]  /*64e0*/  ISETP.GE.AND P6, PT, R206, RZ, PT ;  /* 0x000000ffce00720c */ /* 0x000fe40003fc6270 */
[----:B------:R-:W-:Y:S01]  /*64f0*/  ISETP.GE.AND P5, PT, R235, RZ, PT ;  /* 0x000000ffeb00720c */ /* 0x000fe20003fa6270 */
[----:B------:R-:W0:Y:S01]  /*6500*/  S2R R206, SR_TID.X ;  /* 0x0000000000ce7919 */ /* 0x000e220000002100 */
[----:B------:R-:W-:Y:S01]  /*6510*/  IMAD.MOV.U32 R222, RZ, RZ, R211 ;  /* 0x000000ffffde7224 */ /* 0x000fe200078e00d3 */
[----:B------:R-:W-:Y:S01]  /*6520*/  PRMT R24, RZ, 0x7610, R24 ;  /* 0x00007610ff187816 */ /* 0x000fe20000000018 */
[----:B------:R-:W-:Y:S02]  /*6530*/  @P0 IMAD.MOV.U32 R210, RZ, RZ, R97 ;  /* 0x000000ffffd20224 */ /* 0x000fe400078e0061 */
[----:B------:R-:W-:-:S02]  /*6540*/  @P0 IMAD.MOV.U32 R211, RZ, RZ, R98 ;  /* 0x000000ffffd30224 */ /* 0x000fc400078e0062 */
[----:B------:R-:W-:Y:S01]  /*6550*/  @!P4 IMAD.MOV R165, RZ, RZ, -R165 ;  /* 0x000000ffffa5c224 */ /* 0x000fe200078e0aa5 */
[----:B------:R-:W-:Y:S02]  /*6560*/  ISETP.GE.AND P4, PT, R239, RZ, PT ;  /* 0x000000ffef00720c */ /* 0x000fe40003f86270 */
[----:B------:R1:W2:Y:S01]  /*6570*/  @P0 LDG.E.U8 R24, desc[UR20][R210.64] ;  /* 0x00000014d2180981 */ /* 0x0002a2000c1e1100 */
[----:B------:R-:W-:Y:S01]  /*6580*/  PLOP3.LUT P0, PT, PT, PT, UP1, 0x80, 0x8 ;  /* 0x000000000008781c */ /* 0x000fe20003f0f018 */
[----:B------:R-:W-:Y:S01]  /*6590*/  @!P5 IMAD.MOV R166, RZ, RZ, -R166 ;  /* 0x000000ffffa6d224 */ /* 0x000fe200078e0aa6 */
[----:B------:R-:W-:Y:S02]  /*65a0*/  ISETP.GE.AND P5, PT, R241, RZ, PT ;  /* 0x000000fff100720c */ /* 0x000fe40003fa6270 */
[----:B------:R-:W-:Y:S02]  /*65b0*/  ISETP.LT.AND P0, PT, R225, UR22, P0 ;  /* 0x00000016e1007c0c */ /* 0x000fe40008701270 */
[----:B------:R-:W-:-:S04]  /*65c0*/  ISETP.GE.AND P3, PT, R242, RZ, PT ;  /* 0x000000fff200720c */ /* 0x000fc80003f66270 */
[----:B------:R-:W-:Y:S01]  /*65d0*/  @!P4 IMAD.MOV R167, RZ, RZ, -R167 ;  /* 0x000000ffffa7c224 */ /* 0x000fe200078e0aa7 */
[----:B------:R-:W-:Y:S02]  /*65e0*/  ISETP.GE.AND P4, PT, R245, RZ, PT ;  /* 0x000000fff500720c */ /* 0x000fe40003f86270 */
[----:B------:R-:W-:Y:S02]  /*65f0*/  PRMT R19, RZ, 0x7610, R19 ;  /* 0x00007610ff137816 */ /* 0x000fe40000000013 */
[----:B------:R-:W-:Y:S01]  /*6600*/  @!P5 IMAD.MOV R145, RZ, RZ, -R145 ;  /* 0x000000ffff91d224 */ /* 0x000fe200078e0a91 */
[----:B------:R-:W-:Y:S01]  /*6610*/  ISETP.GE.AND P5, PT, R244, RZ, PT ;  /* 0x000000fff400720c */ /* 0x000fe20003fa6270 */
[----:B-1----:R-:W-:Y:S02]  /*6620*/  @P0 IMAD.MOV.U32 R210, RZ, RZ, R99 ;  /* 0x000000ffffd20224 */ /* 0x002fe400078e0063 */
[----:B------:R-:W-:Y:S02]  /*6630*/  @P0 IMAD.MOV.U32 R211, RZ, RZ, R100 ;  /* 0x000000ffffd30224 */ /* 0x000fe400078e0064 */
[----:B------:R-:W-:Y:S01]  /*6640*/  @!P3 IMAD.MOV R140, RZ, RZ, -R140 ;  /* 0x000000ffff8cb224 */ /* 0x000fe200078e0a8c */
[----:B------:R-:W-:-:S02]  /*6650*/  ISETP.GE.AND P3, PT, R182, RZ, PT ;  /* 0x000000ffb600720c */ /* 0x000fc40003f66270 */
[----:B------:R1:W2:Y:S01]  /*6660*/  @P0 LDG.E.U8 R19, desc[UR20][R210.64] ;  /* 0x00000014d2130981 */ /* 0x0002a2000c1e1100 */
[----:B0-----:R-:W-:Y:S01]  /*6670*/  LEA.HI R226, R206, 0x6e, RZ, 0x1a ;  /* 0x0000006ecee27811 */ /* 0x001fe200078fd0ff */
[----:B------:R-:W-:Y:S02]  /*6680*/  IMAD.MOV.U32 R225, RZ, RZ, R180 ;  /* 0x000000ffffe17224 */ /* 0x000fe400078e00b4 */
[----:B------:R-:W-:Y:S01]  /*6690*/  @!P4 IMAD.MOV R142, RZ, RZ, -R142 ;  /* 0x000000ffff8ec224 */ /* 0x000fe200078e0a8e */
[----:B------:R-:W-:Y:S01]  /*66a0*/  ISETP.GE.AND P4, PT, R203, RZ, PT ;  /* 0x000000ffcb00720c */ /* 0x000fe20003f86270 */
[----:B------:R-:W-:Y:S01]  /*66b0*/  IMAD R180, R226, UR12, RZ ;  /* 0x0000000ce2b47c24 */ /* 0x000fe2000f8e02ff */
[----:B-1----:R-:W-:Y:S01]  /*66c0*/  LEA.HI R210, R206, 0x7e, RZ, 0x1a ;  /* 0x0000007eced27811 */ /* 0x002fe200078fd0ff */
[----:B------:R-:W-:-:S04]  /*66d0*/  @!P5 IMAD.MOV R143, RZ, RZ, -R143 ;  /* 0x000000ffff8fd224 */ /* 0x000fc800078e0a8f */
[----:B------:R-:W-:Y:S01]  /*66e0*/  IMAD R203, R210, UR12, RZ ;  /* 0x0000000cd2cb7c24 */ /* 0x000fe2000f8e02ff */
[----:B------:R-:W-:Y:S01]  /*66f0*/  IADD3 R182, P5, PT, R180, R137, RZ ;  /* 0x00000089b4b67210 */ /* 0x000fe20007fbe0ff */
[----:B------:R-:W-:-:S03]  /*6700*/  @!P3 IMAD.MOV R139, RZ, RZ, -R139 ;  /* 0x000000ffff8bb224 */ /* 0x000fc600078e0a8b */
[C---:B------:R-:W-:Y:S02]  /*6710*/  IADD3 R137, P3, PT, R203.reuse, R137, RZ ;  /* 0x00000089cb897210 */ /* 0x040fe40007f7e0ff */
[-C--:B------:R-:W-:Y:S02]  /*6720*/  LEA.HI.X.SX32 R180, R180, R136.reuse, 0x1, P5 ;  /* 0x00000088b4b47211 */ /* 0x080fe400028f0eff */
[----:B------:R-:W-:Y:S01]  /*6730*/  LEA.HI.X.SX32 R136, R203, R136, 0x1, P3 ;  /* 0x00000088cb887211 */ /* 0x000fe200018f0eff */
[----:B------:R0:W-:Y:S01]  /*6740*/  STL [R1+0x134], R137 ;  /* 0x0001348901007387 */ /* 0x0001e20000100800 */
[----:B------:R-:W-:-:S03]  /*6750*/  PLOP3.LUT P0, PT, PT, PT, UP1, 0x80, 0x8 ;  /* 0x000000000008781c */ /* 0x000fc60003f0f018 */
[----:B------:R1:W-:Y:S01]  /*6760*/  STL [R1+0x130], R136 ;  /* 0x0001308801007387 */ /* 0x0003e20000100800 */
[----:B------:R-:W-:Y:S01]  /*6770*/  ISETP.LT.AND P0, PT, R226, UR22, P0 ;  /* 0x00000016e2007c0c */ /* 0x000fe20008701270 */
[----:B------:R-:W-:Y:S02]  /*6780*/  IMAD.MOV.U32 R239, RZ, RZ, R224 ;  /* 0x000000ffffef7224 */ /* 0x000fe400078e00e0 */
[----:B------:R-:W2:Y:S01]  /*6790*/  LDL.LU R234, [R1+0x74] ;  /* 0x0000740001ea7983 */ /* 0x000ea20000300800 */
[----:B------:R-:W-:-:S03]  /*67a0*/  IMAD.MOV.U32 R240, RZ, RZ, R222 ;  /* 0x000000fffff07224 */ /* 0x000fc600078e00de */
[----:B------:R-:W4:Y:S01]  /*67b0*/  LDL.LU R230, [R1+0x70] ;  /* 0x0000700001e67983 */ /* 0x000f220000300800 */
[----:B------:R-:W-:-:S03]  /*67c0*/  IMAD.MOV.U32 R242, RZ, RZ, R220 ;  /* 0x000000fffff27224 */ /* 0x000fc600078e00dc */
[----:B------:R-:W4:Y:S04]  /*67d0*/  LDL.LU R226, [R1+0x6c] ;  /* 0x00006c0001e27983 */ /* 0x000f280000300800 */
[----:B------:R-:W4:Y:S04]  /*67e0*/  LDL.LU R224, [R1+0x68] ;  /* 0x0000680001e07983 */ /* 0x000f280000300800 */
[----:B------:R-:W4:Y:S04]  /*67f0*/  LDL.LU R222, [R1+0x64] ;  /* 0x0000640001de7983 */ /* 0x000f280000300800 */
[----:B------:R-:W4:Y:S01]  /*6800*/  LDL.LU R220, [R1+0x60] ;  /* 0x0000600001dc7983 */ /* 0x000f220000300800 */
[----:B------:R-:W-:-:S13]  /*6810*/  ISETP.GE.AND P2, PT, R238, RZ, PT ;  /* 0x000000ffee00720c */ /* 0x000fda0003f46270 */
[----:B------:R-:W-:Y:S01]  /*6820*/  @!P2 IMAD.MOV R146, RZ, RZ, -R146 ;  /* 0x000000ffff92a224 */ /* 0x000fe200078e0a92 */
[----:B------:R-:W-:Y:S02]  /*6830*/  ISETP.GE.AND P2, PT, R243, RZ, PT ;  /* 0x000000fff300720c */ /* 0x000fe40003f46270 */
[----:B------:R-:W-:Y:S01]  /*6840*/  ISETP.GE.AND P5, PT, R205, RZ, PT ;  /* 0x000000ffcd00720c */ /* 0x000fe20003fa6270 */
[----:B------:R-:W-:Y:S01]  /*6850*/  @P0 IMAD.MOV.U32 R205, RZ, RZ, R180 ;  /* 0x000000ffffcd0224 */ /* 0x000fe200078e00b4 */
[----:B------:R-:W-:-:S09]  /*6860*/  PRMT R21, RZ, 0x7610, R21 ;  /* 0x00007610ff157816 */ /* 0x000fd20000000015 */
[----:B------:R-:W-:Y:S01]  /*6870*/  @!P2 IMAD.MOV R141, RZ, RZ, -R141 ;  /* 0x000000ffff8da224 */ /* 0x000fe200078e0a8d */
[----:B------:R-:W-:Y:S01]  /*6880*/  ISETP.GE.AND P2, PT, R204, RZ, PT ;  /* 0x000000ffcc00720c */ /* 0x000fe20003f46270 */
[----:B------:R-:W-:-:S05]  /*6890*/  @P0 IMAD.MOV.U32 R204, RZ, RZ, R182 ;  /* 0x000000ffffcc0224 */ /* 0x000fca00078e00b6 */
[----:B------:R-:W4:Y:S01]  /*68a0*/  @P0 LDG.E.U8 R21, desc[UR20][R204.64] ;  /* 0x00000014cc150981 */ /* 0x000f22000c1e1100 */
[----:B------:R-:W-:-:S04]  /*68b0*/  PLOP3.LUT P0, PT, PT, PT, UP1, 0x80, 0x8 ;  /* 0x000000000008781c */ /* 0x000fc80003f0f018 */
[----:B------:R-:W-:Y:S01]  /*68c0*/  ISETP.LT.AND P0, PT, R210, UR22, P0 ;  /* 0x00000016d2007c0c */ /* 0x000fe20008701270 */
[----:B------:R-:W-:-:S04]  /*68d0*/  @!UP2 UIADD3 UR4, UPT, UPT, -UR7, 0x100000, URZ ;  /* 0x001000000704a890 */ /* 0x000fc8000fffe1ff */
[----:B------:R-:W-:Y:S02]  /*68e0*/  @!UP2 USHF.L.U32 UR5, UR4, 0xb, URZ ;  /* 0x0000000b0405a899 */ /* 0x000fe400080006ff */
[----:B------:R-:W-:Y:S01]  /*68f0*/  @!UP2 USHF.L.U32 UR4, UR4, 0x1, URZ ;  /* 0x000000010404a899 */ /* 0x000fe200080006ff */
[----:B------:R-:W-:-:S05]  /*6900*/  PRMT R238, RZ, 0x7610, R238 ;  /* 0x00007610ffee7816 */ /* 0x000fca00000000ee */
[----:B0-----:R-:W-:-:S04]  /*6910*/  @P0 LOP3.LUT R137, R137, R136, RZ, 0x3c, !PT ;  /* 0x0000008889890212 */ /* 0x001fc800078e3cff */
[----:B-1----:R-:W-:-:S04]  /*6920*/  @P0 LOP3.LUT R136, R137, R136, RZ, 0x3c, !PT ;  /* 0x0000008889880212 */ /* 0x002fc800078e3cff */
[----:B------:R-:W-:Y:S01]  /*6930*/  @P0 LOP3.LUT R137, R137, R136, RZ, 0x3c, !PT ;  /* 0x0000008889890212 */ /* 0x000fe200078e3cff */
[----:B------:R-:W-:Y:S01]  /*6940*/  VOTEU.ALL UP3, P1 ;  /* 0x0000000000ff7886 */ /* 0x000fe20000860000 */
[----:B------:R-:W-:-:S03]  /*6950*/  IMAD.MOV.U32 R244, RZ, RZ, R209 ;  /* 0x000000fffff47224 */ /* 0x000fc600078e00d1 */
[----:B------:R0:W4:Y:S01]  /*6960*/  @P0 LDG.E.U8 R238, desc[UR20][R136.64] ;  /* 0x0000001488ee0981 */ /* 0x000122000c1e1100 */
[----:B------:R-:W-:Y:S01]  /*6970*/  IMAD.MOV.U32 R245, RZ, RZ, R217 ;  /* 0x000000fffff57224 */ /* 0x000fe200078e00d9 */
[----:B------:R1:W2:Y:S01]  /*6980*/  @!UP3 SYNCS.EXCH.64 URZ, [UR9+0x8008], UR4 ;  /* 0x0080080409ffb5b2 */ /* 0x0002a20008000100 */
[----:B------:R-:W-:Y:S02]  /*6990*/  IMAD.MOV.U32 R243, RZ, RZ, R219 ;  /* 0x000000fffff37224 */ /* 0x000fe400078e00db */
[----:B------:R-:W-:Y:S01]  /*69a0*/  IMAD.MOV.U32 R241, RZ, RZ, R221 ;  /* 0x000000fffff17224 */ /* 0x000fe200078e00dd */
[----:B0-----:R-:W-:Y:S01]  /*69b0*/  LOP3.LUT R137, R206, 0x7f, RZ, 0xc0, !PT ;  /* 0x0000007fce897812 */ /* 0x001fe200078ec0ff */
[----:B------:R-:W-:Y:S01]  /*69c0*/  IMAD.MOV.U32 R236, RZ, RZ, R225 ;  /* 0x000000ffffec7224 */ /* 0x000fe200078e00e1 */
[----:B------:R-:W-:Y:S01]  /*69d0*/  ISETP.GE.AND P3, PT, R208, RZ, PT ;  /* 0x000000ffd000720c */ /* 0x000fe20003f66270 */
[----:B------:R-:W-:Y:S01]  /*69e0*/  @!P6 IMAD.MOV R138, RZ, RZ, -R138 ;  /* 0x000000ffff8ae224 */ /* 0x000fe200078e0a8a */
[----:B------:R-:W-:Y:S01]  /*69f0*/  ISETP.GE.AND P0, PT, R213, RZ, PT ;  /* 0x000000ffd500720c */ /* 0x000fe20003f06270 */
[----:B------:R-:W-:Y:S01]  /*6a00*/  STS.U8 [R137+UR9], R244 ;  /* 0x000000f489007988 */ /* 0x000fe20008000009 */
[----:B------:R-:W-:Y:S01]  /*6a10*/  @!P2 IMAD.MOV R111, RZ, RZ, -R111 ;  /* 0x000000ffff6fa224 */ /* 0x000fe200078e0a6f */
[----:B-1----:R-:W0:Y:S02]  /*6a20*/  LDCU UR4, c[0x0][0x3b0] ;  /* 0x00007600ff0477ac */ /* 0x002e240008000800 */
[----:B------:R-:W-:Y:S04]  /*6a30*/  STS.U8 [R137+UR9+0x200], R245 ;  /* 0x000200f589007988 */ /* 0x000fe80008000009 */
[----:B------:R-:W-:Y:S04]  /*6a40*/  STS.U8 [R137+UR9+0x400], R243 ;  /* 0x000400f389007988 */ /* 0x000fe80008000009 */
[----:B------:R-:W-:Y:S04]  /*6a50*/  STS.U8 [R137+UR9+0x600], R242 ;  /* 0x000600f289007988 */ /* 0x000fe80008000009 */
[----:B------:R-:W-:Y:S04]  /*6a60*/  STS.U8 [R137+UR9+0x800], R240 ;  /* 0x000800f089007988 */ /* 0x000fe80008000009 */
[----:B------:R-:W-:Y:S04]  /*6a70*/  STS.U8 [R137+UR9+0xa00], R241 ;  /* 0x000a00f189007988 */ /* 0x000fe80008000009 */
[----:B------:R-:W-:Y:S04]  /*6a80*/  STS.U8 [R137+UR9+0xc00], R239 ;  /* 0x000c00ef89007988 */ /* 0x000fe80008000009 */
[----:B------:R-:W-:Y:S01]  /*6a90*/  STS.U8 [R137+UR9+0xe00], R236 ;  /* 0x000e00ec89007988 */ /* 0x000fe20008000009 */
[----:B------:R-:W-:Y:S01]  /*6aa0*/  @!P4 IMAD.MOV R110, RZ, RZ, -R110 ;  /* 0x000000ffff6ec224 */ /* 0x000fe200078e0a6e */
[----:B------:R-:W-:Y:S01]  /*6ab0*/  ISETP.GE.AND P6, PT, R207, RZ, PT ;  /* 0x000000ffcf00720c */ /* 0x000fe20003fc6270 */
[----:B------:R-:W-:Y:S01]  /*6ac0*/  @!P5 IMAD.MOV R109, RZ, RZ, -R109 ;  /* 0x000000ffff6dd224 */ /* 0x000fe200078e0a6d */
[----:B------:R-:W-:Y:S01]  /*6ad0*/  ISETP.GE.AND P2, PT, R212, RZ, PT ;  /* 0x000000ffd400720c */ /* 0x000fe20003f46270 */
[----:B------:R-:W-:Y:S01]  /*6ae0*/  @!P3 IMAD.MOV R107, RZ, RZ, -R107 ;  /* 0x000000ffff6bb224 */ /* 0x000fe200078e0a6b */
[----:B------:R-:W-:-:S02]  /*6af0*/  ISETP.GE.AND P4, PT, R215, RZ, PT ;  /* 0x000000ffd700720c */ /* 0x000fc40003f86270 */
[----:B------:R-:W-:Y:S02]  /*6b00*/  ISETP.GE.AND P5, PT, R214, RZ, PT ;  /* 0x000000ffd600720c */ /* 0x000fe40003fa6270 */
[----:B------:R-:W-:Y:S01]  /*6b10*/  ISETP.GE.AND P3, PT, R216, RZ, PT ;  /* 0x000000ffd800720c */ /* 0x000fe20003f66270 */
[----:B------:R-:W-:Y:S01]  /*6b20*/  @!P0 IMAD.MOV R106, RZ, RZ, -R106 ;  /* 0x000000ffff6a8224 */ /* 0x000fe200078e0a6a */
[----:B---3--:R-:W-:Y:S02]  /*6b30*/  ISETP.NE.AND P0, PT, R101, RZ, PT ;  /* 0x000000ff6500720c */ /* 0x008fe40003f05270 */
[----:B------:R-:W-:Y:S01]  /*6b40*/  LOP3.LUT R101, RZ, R101, RZ, 0x33, !PT ;  /* 0x00000065ff657212 */ /* 0x000fe200078e33ff */
[----:B------:R-:W-:Y:S02]  /*6b50*/  @!P6 IMAD.MOV R108, RZ, RZ, -R108 ;  /* 0x000000ffff6ce224 */ /* 0x000fe400078e0a6c */
[----:B------:R-:W-:Y:S02]  /*6b60*/  @!P2 IMAD.MOV R105, RZ, RZ, -R105 ;  /* 0x000000ffff69a224 */ /* 0x000fe400078e0a69 */
[----:B------:R-:W-:-:S02]  /*6b70*/  @!P4 IMAD.MOV R104, RZ, RZ, -R104 ;  /* 0x000000ffff68c224 */ /* 0x000fc400078e0a68 */
[----:B------:R-:W-:Y:S02]  /*6b80*/  @!P5 IMAD.MOV R103, RZ, RZ, -R103 ;  /* 0x000000ffff67d224 */ /* 0x000fe400078e0a67 */
[----:B------:R-:W-:Y:S01]  /*6b90*/  @!P3 IMAD.MOV R102, RZ, RZ, -R102 ;  /* 0x000000ffff66b224 */ /* 0x000fe200078e0a66 */
[C---:B------:R-:W-:Y:S02]  /*6ba0*/  SEL R136, R101.reuse, R112, !P0 ;  /* 0x0000007065887207 */ /* 0x040fe40004000000 */
[C---:B------:R-:W-:Y:S02]  /*6bb0*/  SEL R114, R101.reuse, R114, !P0 ;  /* 0x0000007265727207 */ /* 0x040fe40004000000 */
[C---:B------:R-:W-:Y:S02]  /*6bc0*/  SEL R115, R101.reuse, R115, !P0 ;  /* 0x0000007365737207 */ /* 0x040fe40004000000 */
[C---:B------:R-:W-:Y:S02]  /*6bd0*/  SEL R203, R101.reuse, R116, !P0 ;  /* 0x0000007465cb7207 */ /* 0x040fe40004000000 */
[----:B------:R-:W-:-:S02]  /*6be0*/  SEL R205, R101, R117, !P0 ;  /* 0x0000007565cd7207 */ /* 0x000fc40004000000 */
[C---:B------:R-:W-:Y:S02]  /*6bf0*/  SEL R207, R101.reuse, R118, !P0 ;  /* 0x0000007665cf7207 */ /* 0x040fe40004000000 */
        /* <DEDUP_REMOVED lines=44> */
[----:B------:R-:W-:Y:S01]  /*6ec0*/  SEL R143, R101, R143, !P0 ;  /* 0x0000008f658f7207 */ /* 0x000fe20004000000 */
[----:B--2---:R-:W-:Y:S04]  /*6ed0*/  STS.U8 [R137+UR9+0x1000], R234 ;  /* 0x001000ea89007988 */ /* 0x004fe80008000009 */
[----:B----4-:R-:W-:Y:S04]  /*6ee0*/  STS.U8 [R137+UR9+0x1200], R230 ;  /* 0x001200e689007988 */ /* 0x010fe80008000009 */
[----:B------:R-:W-:Y:S04]  /*6ef0*/  STS.U8 [R137+UR9+0x1400], R226 ;  /* 0x001400e289007988 */ /* 0x000fe80008000009 */
[----:B------:R-:W-:Y:S04]  /*6f00*/  STS.U8 [R137+UR9+0x1600], R224 ;  /* 0x001600e089007988 */ /* 0x000fe80008000009 */
[----:B------:R-:W-:Y:S04]  /*6f10*/  STS.U8 [R137+UR9+0x1800], R222 ;  /* 0x001800de89007988 */ /* 0x000fe80008000009 */
[----:B------:R-:W-:Y:S04]  /*6f20*/  STS.U8 [R137+UR9+0x1a00], R220 ;  /* 0x001a00dc89007988 */ /* 0x000fe80008000009 */
[----:B------:R1:W-:Y:S04]  /*6f30*/  STS.U8 [R137+UR9+0x1c00], R10 ;  /* 0x001c000a89007988 */ /* 0x0003e80008000009 */
[----:B------:R-:W-:Y:S01]  /*6f40*/  STS.U8 [R137+UR9+0x1e00], R173 ;  /* 0x001e00ad89007988 */ /* 0x000fe20008000009 */
[----:B-1----:R-:W-:-:S02]  /*6f50*/  LOP3.LUT R10, R137, 0x10, RZ, 0x3c, !PT ;  /* 0x00000010890a7812 */ /* 0x002fc400078e3cff */
[C---:B------:R-:W-:Y:S02]  /*6f60*/  SEL R138, R101.reuse, R138, !P0 ;  /* 0x0000008a658a7207 */ /* 0x040fe40004000000 */
[----:B------:R-:W-:Y:S01]  /*6f70*/  SEL R139, R101, R139, !P0 ;  /* 0x0000008b658b7207 */ /* 0x000fe20004000000 */
[----:B------:R-:W-:Y:S04]  /*6f80*/  STS.U8 [R10+UR9+0x80], R26 ;  /* 0x0000801a0a007988 */ /* 0x000fe80008000009 */
        /* <DEDUP_REMOVED lines=10> */
[----:B------:R1:W-:Y:S04]  /*7030*/  STS.U8 [R10+UR9+0x1680], R3 ;  /* 0x001680030a007988 */ /* 0x0003e80008000009 */
[----:B------:R-:W-:Y:S04]  /*7040*/  STS.U8 [R10+UR9+0x1880], R13 ;  /* 0x0018800d0a007988 */ /* 0x000fe80008000009 */
[----:B------:R-:W-:Y:S01]  /*7050*/  STS.U8 [R10+UR9+0x1a80], R12 ;  /* 0x001a800c0a007988 */ /* 0x000fe20008000009 */
[----:B-1----:R-:W-:-:S03]  /*7060*/  LOP3.LUT R3, R137, 0x20, RZ, 0x3c, !PT ;  /* 0x0000002089037812 */ /* 0x002fc600078e3cff */
        /* <DEDUP_REMOVED lines=17> */
[----:B------:R-:W-:Y:S01]  /*7180*/  STS.U8 [R3+UR9+0x1d00], R228 ;  /* 0x001d00e403007988 */ /* 0x000fe20008000009 */
[----:B------:R-:W-:-:S03]  /*7190*/  SEL R111, R101, R111, !P0 ;  /* 0x0000006f656f7207 */ /* 0x000fc60004000000 */
[----:B------:R-:W-:Y:S01]  /*71a0*/  STS.U8 [R3+UR9+0x1f00], R223 ;  /* 0x001f00df03007988 */ /* 0x000fe20008000009 */
[----:B------:R-:W-:-:S03]  /*71b0*/  SEL R110, R101, R110, !P0 ;  /* 0x0000006e656e7207 */ /* 0x000fc60004000000 */
[----:B------:R-:W-:Y:S01]  /*71c0*/  STS.U8 [R2+UR9+0x180], R218 ;  /* 0x000180da02007988 */ /* 0x000fe20008000009 */
[C---:B------:R-:W-:Y:S02]  /*71d0*/  SEL R109, R101.reuse, R109, !P0 ;  /* 0x0000006d656d7207 */ /* 0x040fe40004000000 */
[C---:B------:R-:W-:Y:S01]  /*71e0*/  SEL R108, R101.reuse, R108, !P0 ;  /* 0x0000006c656c7207 */ /* 0x040fe20004000000 */
[----:B------:R-:W-:Y:S01]  /*71f0*/  STS.U8 [R2+UR9+0x580], R202 ;  /* 0x000580ca02007988 */ /* 0x000fe20008000009 */
[C---:B------:R-:W-:Y:S02]  /*7200*/  SEL R107, R101.reuse, R107, !P0 ;  /* 0x0000006b656b7207 */ /* 0x040fe40004000000 */
[C---:B------:R-:W-:Y:S01]  /*7210*/  SEL R106, R101.reuse, R106, !P0 ;  /* 0x0000006a656a7207 */ /* 0x040fe20004000000 */
[----:B------:R-:W-:Y:S01]  /*7220*/  STS.U8 [R2+UR9+0x980], R201 ;  /* 0x000980c902007988 */ /* 0x000fe20008000009 */
[C---:B------:R-:W-:Y:S02]  /*7230*/  SEL R105, R101.reuse, R105, !P0 ;  /* 0x0000006965697207 */ /* 0x040fe40004000000 */
[C---:B------:R-:W-:Y:S01]  /*7240*/  SEL R104, R101.reuse, R104, !P0 ;  /* 0x0000006865687207 */ /* 0x040fe20004000000 */
[----:B------:R-:W-:Y:S01]  /*7250*/  STS.U8 [R2+UR9+0xd80], R200 ;  /* 0x000d80c802007988 */ /* 0x000fe20008000009 */
[----:B------:R-:W-:-:S02]  /*7260*/  SEL R103, R101, R103, !P0 ;  /* 0x0000006765677207 */ /* 0x000fc40004000000 */
[C---:B------:R-:W-:Y:S02]  /*7270*/  SEL R112, R101.reuse, R102, !P0 ;  /* 0x0000006665707207 */ /* 0x040fe40004000000 */
[----:B------:R-:W-:Y:S01]  /*7280*/  SEL R113, R101, R113, !P0 ;  /* 0x0000007165717207 */ /* 0x000fe20004000000 */
[----:B------:R-:W-:Y:S01]  /*7290*/  IMAD R101, R137, UR13, RZ ;  /* 0x0000000d89657c24 */ /* 0x000fe2000f8e02ff */
[----:B------:R0:W-:Y:S04]  /*72a0*/  STS.U8 [R2+UR9+0x1180], R199 ;  /* 0x001180c702007988 */ /* 0x0001e80008000009 */
[----:B------:R-:W-:Y:S01]  /*72b0*/  STS.U8 [R2+UR9+0x1580], R198 ;  /* 0x001580c602007988 */ /* 0x000fe20008000009 */
[----:B------:R-:W-:-:S03]  /*72c0*/  IADD3 R102, P0, PT, R101, UR18, RZ ;  /* 0x0000001265667c10 */ /* 0x000fc6000ff1e0ff */
[----:B------:R1:W-:Y:S01]  /*72d0*/  STS.U8 [R2+UR9+0x1980], R197 ;  /* 0x001980c502007988 */ /* 0x0003e20008000009 */
[----:B------:R-:W-:Y:S01]  /*72e0*/  LEA.HI.X.SX32 R101, R101, UR19, 0x1, P0 ;  /* 0x0000001365657c11 */ /* 0x000fe200080f0eff */
[----:B0-----:R-:W-:Y:S02]  /*72f0*/  IMAD R199, R114, UR4, RZ ;  /* 0x0000000472c77c24 */ /* 0x001fe4000f8e02ff */
[----:B------:R-:W-:Y:S01]  /*7300*/  IMAD R201, R115, UR4, RZ ;  /* 0x0000000473c97c24 */ /* 0x000fe2000f8e02ff */
[----:B------:R-:W5:Y:S01]  /*7310*/  LDL.LU R173, [R1+0x1a4] ;  /* 0x0001a40001ad7983 */ /* 0x000f620000300800 */
[----:B-1----:R-:W-:Y:S02]  /*7320*/  IMAD R197, R136, UR4, RZ ;  /* 0x0000000488c57c24 */ /* 0x002fe4000f8e02ff */
[----:B------:R-:W-:Y:S01]  /*7330*/  IMAD R203, R203, UR4, RZ ;  /* 0x00000004cbcb7c24 */ /* 0x000fe2000f8e02ff */
[-C--:B------:R-:W-:Y:S01]  /*7340*/  IADD3 R202, P4, PT, R201, R102.reuse, RZ ;  /* 0x00000066c9ca7210 */ /* 0x080fe20007f9e0ff */
[----:B------:R-:W-:Y:S01]  /*7350*/  IMAD R205, R205, UR4, RZ ;  /* 0x00000004cdcd7c24 */ /* 0x000fe2000f8e02ff */
[-C--:B------:R-:W-:Y:S01]  /*7360*/  IADD3 R198, P2, PT, R197, R102.reuse, RZ ;  /* 0x00000066c5c67210 */ /* 0x080fe20007f5e0ff */
[----:B------:R-:W-:Y:S01]  /*7370*/  IMAD R209, R209, UR4, RZ ;  /* 0x00000004d1d17c24 */ /* 0x000fe2000f8e02ff */
[-C--:B------:R-:W-:Y:S01]  /*7380*/  IADD3 R204, P3, PT, R203, R102.reuse, RZ ;  /* 0x00000066cbcc7210 */ /* 0x080fe20007f7e0ff */
[----:B------:R-:W-:Y:S01]  /*7390*/  IMAD R211, R211, UR4, RZ ;  /* 0x00000004d3d37c24 */ /* 0x000fe2000f8e02ff */
[-C--:B------:R-:W-:Y:S01]  /*73a0*/  LEA.HI.X.SX32 R197, R197, R101.reuse, 0x1, P2 ;  /* 0x00000065c5c57211 */ /* 0x080fe200010f0eff */
[----:B------:R-:W-:Y:S01]  /*73b0*/  IMAD R213, R213, UR4, RZ ;  /* 0x00000004d5d57c24 */ /* 0x000fe2000f8e02ff */
[-C--:B------:R-:W-:Y:S01]  /*73c0*/  IADD3 R200, P2, PT, R199, R102.reuse, RZ ;  /* 0x00000066c7c87210 */ /* 0x080fe20007f5e0ff */
[----:B------:R-:W-:Y:S01]  /*73d0*/  IMAD R207, R207, UR4, RZ ;  /* 0x00000004cfcf7c24 */ /* 0x000fe2000f8e02ff */
[-C--:B------:R-:W-:Y:S01]  /*73e0*/  LEA.HI.X.SX32 R201, R201, R101.reuse, 0x1, P4 ;  /* 0x00000065c9c97211 */ /* 0x080fe200020f0eff */
[----:B------:R-:W-:Y:S01]  /*73f0*/  IMAD R215, R215, UR4, RZ ;  /* 0x00000004d7d77c24 */ /* 0x000fe2000f8e02ff */
[-C--:B------:R-:W-:Y:S01]  /*7400*/  LEA.HI.X.SX32 R199, R199, R101.reuse, 0x1, P2 ;  /* 0x00000065c7c77211 */ /* 0x080fe200010f0eff */
[----:B------:R-:W-:Y:S01]  /*7410*/  IMAD R219, R219, UR4, RZ ;  /* 0x00000004dbdb7c24 */ /* 0x000fe2000f8e02ff */
[-C--:B------:R-:W-:Y:S01]  /*7420*/  LEA.HI.X.SX32 R203, R203, R101.reuse, 0x1, P3 ;  /* 0x00000065cbcb7211 */ /* 0x080fe200018f0eff */
[----:B------:R-:W-:Y:S01]  /*7430*/  IMAD R221, R221, UR4, RZ ;  /* 0x00000004dddd7c24 */ /* 0x000fe2000f8e02ff */
[-C--:B------:R-:W-:Y:S01]  /*7440*/  IADD3 R206, P6, PT, R205, R102.reuse, RZ ;  /* 0x00000066cdce7210 */ /* 0x080fe20007fde0ff */
        /* <DEDUP_REMOVED lines=27> */
[----:B------:R-:W-:Y:S01]  /*7600*/  IADD3 R218, P5, PT, R217, R102, RZ ;  /* 0x00000066d9da7210 */ /* 0x000fe20007fbe0ff */
[----:B------:R-:W-:Y:S01]  /*7610*/  IMAD R159, R159, UR4, RZ ;  /* 0x000000049f9f7c24 */ /* 0x000fe2000f8e02ff */
[-C--:B------:R-:W-:Y:S01]  /*7620*/  LEA.HI.X.SX32 R215, R215, R101.reuse, 0x1, P6 ;  /* 0x00000065d7d77211 */ /* 0x080fe200030f0eff */
[----:B------:R-:W-:Y:S01]  /*7630*/  IMAD R153, R153, UR4, RZ ;  /* 0x0000000499997c24 */ /* 0x000fe2000f8e02ff */
[-C--:B------:R-:W-:Y:S01]  /*7640*/  LEA.HI.X.SX32 R219, R219, R101.reuse, 0x1, P2 ;  /* 0x00000065dbdb7211 */ /* 0x080fe200010f0eff */
[----:B------:R-:W-:Y:S01]  /*7650*/  STS.U8 [R2+UR9+0x1d80], R192 ;  /* 0x001d80c002007988 */ /* 0x000fe20008000009 */
[----:B------:R-:W-:-:S02]  /*7660*/  LEA.HI.X.SX32 R221, R221, R101, 0x1, P4 ;  /* 0x00000065dddd7211 */ /* 0x000fc400020f0eff */
        /* <DEDUP_REMOVED lines=30> */
[----:B------:R-:W-:Y:S01]  /*7850*/  LEA.HI.X.SX32 R227, R227, R101, 0x1, P5 ;  /* 0x00000065e3e37211 */ /* 0x000fe200028f0eff */
[----:B------:R-:W-:Y:S01]  /*7860*/  STS.U8 [R2+UR9+0x380], R187 ;  /* 0x000380bb02007988 */ /* 0x000fe20008000009 */
[----:B------:R-:W-:-:S02]  /*7870*/  IADD3 R239, P5, PT, R237, R102, RZ ;  /* 0x00000066edef7210 */ /* 0x000fc40007fbe0ff */
[-C--:B------:R-:W-:Y:S01]  /*7880*/  LEA.HI.X.SX32 R235, R235, R101.reuse, 0x1, P6 ;  /* 0x00000065ebeb7211 */ /* 0x080fe200030f0eff */
[----:B------:R-:W-:Y:S01]  /*7890*/  IMAD R142, R142, UR4, RZ ;  /* 0x000000048e8e7c24 */ /* 0x000fe2000f8e02ff */
[-C--:B------:R-:W-:Y:S01]  /*78a0*/  LEA.HI.X.SX32 R240, R134, R101.reuse, 0x1, P2 ;  /* 0x0000006586f07211 */ /* 0x080fe200010f0eff */
[----:B------:R-:W-:Y:S01]  /*78b0*/  IMAD R162, R162, UR4, RZ ;  /* 0x00000004a2a27c24 */ /* 0x000fe2000f8e02ff */
[-C--:B------:R-:W-:Y:S01]  /*78c0*/  LEA.HI.X.SX32 R242, R135, R101.reuse, 0x1, P4 ;  /* 0x0000006587f27211 */ /* 0x080fe200020f0eff */
[----:B------:R-:W-:Y:S01]  /*78d0*/  IMAD R140, R140, UR4, RZ ;  /* 0x000000048c8c7c24 */ /* 0x000fe2000f8e02ff */
[-C--:B------:R-:W-:Y:S01]  /*78e0*/  LEA.HI.X.SX32 R244, R157, R101.reuse, 0x1, P3 ;  /* 0x000000659df47211 */ /* 0x080fe200018f0eff */
[----:B------:R-:W-:Y:S01]  /*78f0*/  STS.U8 [R2+UR9+0x780], R186 ;  /* 0x000780ba02007988 */ /* 0x000fe20008000009 */
[-C--:B------:R-:W-:Y:S02]  /*7900*/  IADD3 R247, P6, PT, R158, R102.reuse, RZ ;  /* 0x000000669ef77210 */ /* 0x080fe40007fde0ff */
[-C--:B------:R-:W-:Y:S01]  /*7910*/  IADD3 R251, P2, PT, R156, R102.reuse, RZ ;  /* 0x000000669cfb7210 */ /* 0x080fe20007f5e0ff */
[----:B------:R-:W-:Y:S01]  /*7920*/  IMAD R141, R141, UR4, RZ ;  /* 0x000000048d8d7c24 */ /* 0x000fe2000f8e02ff */
[-C--:B------:R-:W-:Y:S01]  /*7930*/  IADD3 R8, P4, PT, R159, R102.reuse, RZ ;  /* 0x000000669f087210 */ /* 0x080fe20007f9e0ff */
[----:B------:R-:W-:Y:S01]  /*7940*/  IMAD R139, R139, UR4, RZ ;  /* 0x000000048b8b7c24 */ /* 0x000fe2000f8e02ff */
[----:B------:R-:W-:Y:S01]  /*7950*/  IADD3 R4, P3, PT, R153, R102, RZ ;  /* 0x0000006699047210 */ /* 0x000fe20007f7e0ff */
[----:B------:R-:W-:Y:S01]  /*7960*/  STS.U8 [R2+UR9+0xb80], R181 ;  /* 0x000b80b502007988 */ /* 0x000fe20008000009 */
[----:B------:R-:W-:-:S02]  /*7970*/  LEA.HI.X.SX32 R237, R237, R101, 0x1, P5 ;  /* 0x00000065eded7211 */ /* 0x000fc400028f0eff */
[-C--:B------:R-:W-:Y:S01]  /*7980*/  IADD3 R249, P5, PT, R155, R102.reuse, RZ ;  /* 0x000000669bf97210 */ /* 0x080fe20007fbe0ff */
[----:B------:R0:W-:Y:S01]  /*7990*/  STS.U8 [R2+UR9+0xf80], R175 ;  /* 0x000f80af02007988 */ /* 0x0001e20008000009 */
[-C--:B------:R-:W-:Y:S02]  /*79a0*/  LEA.HI.X.SX32 R246, R158, R101.reuse, 0x1, P6 ;  /* 0x000000659ef67211 */ /* 0x080fe400030f0eff */
        /* <DEDUP_REMOVED lines=8> */
[-C--:B0-----:R-:W-:Y:S01]  /*7a30*/  LEA.HI.X.SX32 R2, R153, R101.reuse, 0x1, P3 ;  /* 0x0000006599027211 */ /* 0x081fe200018f0eff */
        /* <DEDUP_REMOVED lines=21> */
[----:B------:R-:W-:Y:S01]  /*7b90*/  IADD3 R131, P3, PT, R164, R102, RZ ;  /* 0x00000066a4837210 */ /* 0x000fe20007f7e0ff */
[----:B------:R-:W-:Y:S01]  /*7ba0*/  IMAD R112, R112, UR4, RZ ;  /* 0x0000000470707c24 */ /* 0x000fe2000f8e02ff */
[-C--:B------:R-:W-:Y:S01]  /*7bb0*/  LEA.HI.X.SX32 R192, R154, R101.reuse, 0x1, P5 ;  /* 0x000000659ac07211 */ /* 0x080fe200028f0eff */
[----:B------:R-:W5:Y:S01]  /*7bc0*/  LDL.LU R26, [R1+0x1a0] ;  /* 0x0001a000011a7983 */ /* 0x000f620000300800 */
[----:B------:R-:W-:-:S02]  /*7bd0*/  LEA.HI.X.SX32 R154, R149, R101, 0x1, P2 ;  /* 0x00000065959a7211 */ /* 0x000fc400010f0eff */
[-C--:B------:R-:W-:Y:S01]  /*7be0*/  LEA.HI.X.SX32 R126, R150, R101.reuse, 0x1, P4 ;  /* 0x00000065967e7211 */ /* 0x080fe200020f0eff */
[----:B------:R-:W5:Y:S01]  /*7bf0*/  LDL.LU R27, [R1+0x19c] ;  /* 0x00019c00011b7983 */ /* 0x000f620000300800 */
[-C--:B------:R-:W-:Y:S02]  /*7c00*/  LEA.HI.X.SX32 R132, R164, R101.reuse, 0x1, P3 ;  /* 0x00000065a4847211 */ /* 0x080fe400018f0eff */
[-C--:B------:R-:W-:Y:S01]  /*7c10*/  IADD3 R6, P3, PT, R148, R102.reuse, RZ ;  /* 0x0000006694067210 */ /* 0x080fe20007f7e0ff */
[----:B------:R-:W5:Y:S01]  /*7c20*/  LDL.LU R23, [R1+0x198] ;  /* 0x0001980001177983 */ /* 0x000f620000300800 */
[-C--:B------:R-:W-:Y:S02]  /*7c30*/  IADD3 R149, P4, PT, R146, R102.reuse, RZ ;  /* 0x0000006692957210 */ /* 0x080fe40007f9e0ff */
[----:B------:R-:W-:Y:S01]  /*7c40*/  IADD3 R10, P2, PT, R147, R102, RZ ;  /* 0x00000066930a7210 */ /* 0x000fe20007f5e0ff */
[----:B------:R-:W5:Y:S01]  /*7c50*/  LDL.LU R25, [R1+0x194] ;  /* 0x0001940001197983 */ /* 0x000f620000300800 */
[----:B------:R-:W-:-:S02]  /*7c60*/  LEA.HI.X.SX32 R9, R148, R101, 0x1, P3 ;  /* 0x0000006594097211 */ /* 0x000fc400018f0eff */
[-C--:B------:R-:W-:Y:S01]  /*7c70*/  LEA.HI.X.SX32 R150, R146, R101.reuse, 0x1, P4 ;  /* 0x0000006592967211 */ /* 0x080fe200020f0eff */
[----:B------:R-:W5:Y:S01]  /*7c80*/  LDL.LU R22, [R1+0x190] ;  /* 0x0001900001167983 */ /* 0x000f620000300800 */
[-C--:B------:R-:W-:Y:S02]  /*7c90*/  IADD3 R136, P3, PT, R145, R102.reuse, RZ ;  /* 0x0000006691887210 */ /* 0x080fe40007f7e0ff */
[-C--:B------:R-:W-:Y:S02]  /*7ca0*/  IADD3 R129, P4, PT, R144, R102.reuse, RZ ;  /* 0x0000006690817210 */ /* 0x080fe40007f9e0ff */
[-C--:B------:R-:W-:Y:S02]  /*7cb0*/  LEA.HI.X.SX32 R13, R147, R101.reuse, 0x1, P2 ;  /* 0x00000065930d7211 */ /* 0x080fe400010f0eff */
[----:B------:R-:W-:Y:S02]  /*7cc0*/  IADD3 R159, P2, PT, R167, R102, RZ ;  /* 0x00000066a79f7210 */ /* 0x000fe40007f5e0ff */
[----:B------:R-:W-:-:S02]  /*7cd0*/  LEA.HI.X.SX32 R114, R145, R101, 0x1, P3 ;  /* 0x0000006591727211 */ /* 0x000fc400018f0eff */
[-C--:B------:R-:W-:Y:S02]  /*7ce0*/  LEA.HI.X.SX32 R130, R144, R101.reuse, 0x1, P4 ;  /* 0x0000006590827211 */ /* 0x080fe400020f0eff */
[-C--:B------:R-:W-:Y:S02]  /*7cf0*/  IADD3 R145, P4, PT, R142, R102.reuse, RZ ;  /* 0x000000668e917210 */ /* 0x080fe40007f9e0ff */
[----:B------:R-:W-:Y:S02]  /*7d00*/  LEA.HI.X.SX32 R153, R167, R101, 0x1, P2 ;  /* 0x00000065a7997211 */ /* 0x000fe400010f0eff */
[-C--:B------:R-:W-:Y:S02]  /*7d10*/  IADD3 R7, P6, PT, R162, R102.reuse, RZ ;  /* 0x00000066a2077210 */ /* 0x080fe40007fde0ff */
[-C--:B------:R-:W-:Y:S02]  /*7d20*/  IADD3 R118, P2, PT, R140, R102.reuse, RZ ;  /* 0x000000668c767210 */ /* 0x080fe40007f5e0ff */
[----:B------:R-:W-:-:S02]  /*7d30*/  IADD3 R14, P3, PT, R141, R102, RZ ;  /* 0x000000668d0e7210 */ /* 0x000fc40007f7e0ff */
[-C--:B------:R-:W-:Y:S02]  /*7d40*/  LEA.HI.X.SX32 R144, R142, R101.reuse, 0x1, P4 ;  /* 0x000000658e907211 */ /* 0x080fe400020f0eff */
[-C--:B------:R-:W-:Y:S02]  /*7d50*/  IADD3 R155, P4, PT, R139, R102.reuse, RZ ;  /* 0x000000668b9b7210 */ /* 0x080fe40007f9e0ff */
[----:B------:R-:W-:Y:S02]  /*7d60*/  PLOP3.LUT P0, PT, PT, PT, UP1, 0x80, 0x8 ;  /* 0x000000000008781c */ /* 0x000fe40003f0f018 */
[----:B------:R-:W-:Y:S02]  /*7d70*/  IADD3 R5, P5, PT, R163, R102, RZ ;  /* 0x00000066a3057210 */ /* 0x000fe40007fbe0ff */
[-C--:B------:R-:W-:Y:S02]  /*7d80*/  LEA.HI.X.SX32 R12, R162, R101.reuse, 0x1, P6 ;  /* 0x00000065a20c7211 */ /* 0x080fe400030f0eff */
[----:B------:R-:W-:-:S02]  /*7d90*/  LEA.HI.X.SX32 R119, R140, R101, 0x1, P2 ;  /* 0x000000658c777211 */ /* 0x000fc400010f0eff */
[-C--:B------:R-:W-:Y:S02]  /*7da0*/  LEA.HI.X.SX32 R141, R141, R101.reuse, 0x1, P3 ;  /* 0x000000658d8d7211 */ /* 0x080fe400018f0eff */
[-C--:B------:R-:W-:Y:S02]  /*7db0*/  IADD3 R147, P2, PT, R143, R102.reuse, RZ ;  /* 0x000000668f937210 */ /* 0x080fe40007f5e0ff */
[-C--:B------:R-:W-:Y:S02]  /*7dc0*/  IADD3 R162, P3, PT, R138, R102.reuse, RZ ;  /* 0x000000668aa27210 */ /* 0x080fe40007f7e0ff */
[----:B------:R-:W-:Y:S02]  /*7dd0*/  LEA.HI.X.SX32 R156, R139, R101, 0x1, P4 ;  /* 0x000000658b9c7211 */ /* 0x000fe400020f0eff */
[-C--:B------:R-:W-:Y:S02]  /*7de0*/  IADD3 R120, P6, PT, R165, R102.reuse, RZ ;  /* 0x00000066a5787210 */ /* 0x080fe40007fde0ff */
[----:B------:R-:W-:-:S02]  /*7df0*/  IADD3 R116, P4, PT, R109, R102, RZ ;  /* 0x000000666d747210 */ /* 0x000fc40007f9e0ff */
[----:B------:R-:W-:Y:S02]  /*7e00*/  ISETP.LT.AND P0, PT, R137, UR22, P0 ;  /* 0x0000001689007c0c */ /* 0x000fe40008701270 */
[-C--:B------:R-:W-:Y:S02]  /*7e10*/  LEA.HI.X.SX32 R3, R163, R101.reuse, 0x1, P5 ;  /* 0x00000065a3037211 */ /* 0x080fe400028f0eff */
[-C--:B------:R-:W-:Y:S02]  /*7e20*/  LEA.HI.X.SX32 R148, R143, R101.reuse, 0x1, P2 ;  /* 0x000000658f947211 */ /* 0x080fe400010f0eff */
[-C--:B------:R-:W-:Y:S02]  /*7e30*/  LEA.HI.X.SX32 R163, R138, R101.reuse, 0x1, P3 ;  /* 0x000000658aa37211 */ /* 0x080fe400018f0eff */
[----:B------:R-:W-:Y:S02]  /*7e40*/  IADD3 R17, P5, PT, R166, R102, RZ ;  /* 0x00000066a6117210 */ /* 0x000fe40007fbe0ff */
[----:B------:R-:W-:-:S02]  /*7e50*/  LEA.HI.X.SX32 R121, R165, R101, 0x1, P6 ;  /* 0x00000065a5797211 */ /* 0x000fc400030f0eff */
[-C--:B------:R-:W-:Y:S02]  /*7e60*/  IADD3 R181, P2, PT, R111, R102.reuse, RZ ;  /* 0x000000666fb57210 */ /* 0x080fe40007f5e0ff */
[-C--:B------:R-:W-:Y:S02]  /*7e70*/  IADD3 R127, P3, PT, R110, R102.reuse, RZ ;  /* 0x000000666e7f7210 */ /* 0x080fe40007f7e0ff */
[-C--:B------:R-:W-:Y:S02]  /*7e80*/  LEA.HI.X.SX32 R117, R109, R101.reuse, 0x1, P4 ;  /* 0x000000656d757211 */ /* 0x080fe400020f0eff */
[-C--:B------:R-:W-:Y:S02]  /*7e90*/  IADD3 R165, P4, PT, R106, R102.reuse, RZ ;  /* 0x000000666aa57210 */ /* 0x080fe40007f9e0ff */
[----:B------:R-:W-:Y:S02]  /*7ea0*/  IADD3 R142, P6, PT, R113, R102, RZ ;  /* 0x00000066718e7210 */ /* 0x000fe40007fde0ff */
[----:B------:R-:W-:-:S02]  /*7eb0*/  LEA.HI.X.SX32 R15, R166, R101, 0x1, P5 ;  /* 0x00000065a60f7211 */ /* 0x000fc400028f0eff */
[-C--:B------:R-:W-:Y:S02]  /*7ec0*/  LEA.HI.X.SX32 R175, R111, R101.reuse, 0x1, P2 ;  /* 0x000000656faf7211 */ /* 0x080fe400010f0eff */
[-C--:B------:R-:W-:Y:S02]  /*7ed0*/  LEA.HI.X.SX32 R128, R110, R101.reuse, 0x1, P3 ;  /* 0x000000656e807211 */ /* 0x080fe400018f0eff */
[-C--:B------:R-:W-:Y:S02]  /*7ee0*/  IADD3 R164, P2, PT, R108, R102.reuse, RZ ;  /* 0x000000666ca47210 */ /* 0x080fe40007f5e0ff */
[-C--:B------:R-:W-:Y:S02]  /*7ef0*/  IADD3 R146, P3, PT, R107, R102.reuse, RZ ;  /* 0x000000666b927210 */ /* 0x080fe40007f7e0ff */
[----:B------:R-:W-:Y:S02]  /*7f00*/  LEA.HI.X.SX32 R166, R106, R101, 0x1, P4 ;  /* 0x000000656aa67211 */ /* 0x000fe400020f0eff */
[----:B------:R-:W-:-:S02]  /*7f10*/  IADD3 R187, P4, PT, R103, R102, RZ ;  /* 0x0000006667bb7210 */ /* 0x000fc40007f9e0ff */
[-C--:B------:R-:W-:Y:S02]  /*7f20*/  LEA.HI.X.SX32 R143, R113, R101.reuse, 0x1, P6 ;  /* 0x00000065718f7211 */ /* 0x080fe400030f0eff */
[-C--:B------:R-:W-:Y:S02]  /*7f30*/  LEA.HI.X.SX32 R140, R108, R101.reuse, 0x1, P2 ;  /* 0x000000656c8c7211 */ /* 0x080fe400010f0eff */
[-C--:B------:R-:W-:Y:S02]  /*7f40*/  LEA.HI.X.SX32 R167, R107, R101.reuse, 0x1, P3 ;  /* 0x000000656ba77211 */ /* 0x080fe400018f0eff */
[-C--:B------:R-:W-:Y:S02]  /*7f50*/  IADD3 R151, P2, PT, R105, R102.reuse, RZ ;  /* 0x0000006669977210 */ /* 0x080fe40007f5e0ff */
[-C--:B------:R-:W-:Y:S02]  /*7f60*/  IADD3 R157, P3, PT, R104, R102.reuse, RZ ;  /* 0x00000066689d7210 */ /* 0x080fe40007f7e0ff */
[----:B------:R-:W-:Y:S01]  /*7f70*/  IADD3 R124, P5, PT, R112, R102, RZ ;  /* 0x00000066707c7210 */ /* 0x000fe20007fbe0ff */
[----:B------:R-:W-:Y:S01]  /*7f80*/  @P0 IMAD.MOV.U32 R102, RZ, RZ, R142 ;  /* 0x000000ffff660224 */ /* 0x000fe200078e008e */
[----:B------:R-:W-:Y:S01]  /*7f90*/  LEA.HI.X.SX32 R186, R103, R101, 0x1, P4 ;  /* 0x0000006567ba7211 */ /* 0x000fe200020f0eff */
[----:B------:R-:W-:Y:S01]  /*7fa0*/  @P0 IMAD.MOV.U32 R103, RZ, RZ, R143 ;  /* 0x000000ffff670224 */ /* 0x000fe200078e008f */
[----:B------:R-:W-:-:S02]  /*7fb0*/  PRMT R106, RZ, 0x7610, R106 ;  /* 0x00007610ff6a7816 */ /* 0x000fc4000000006a */
[-C--:B------:R-:W-:Y:S02]  /*7fc0*/  LEA.HI.X.SX32 R161, R105, R101.reuse, 0x1, P2 ;  /* 0x0000006569a17211 */ /* 0x080fe400010f0eff */
[-C--:B------:R-:W-:Y:S02]  /*7fd0*/  LEA.HI.X.SX32 R158, R104, R101.reuse, 0x1, P3 ;  /* 0x00000065689e7211 */ /* 0x080fe400018f0eff */
[----:B------:R-:W-:Y:S01]  /*7fe0*/  LEA.HI.X.SX32 R125, R112, R101, 0x1, P5 ;  /* 0x00000065707d7211 */ /* 0x000fe200028f0eff */
[----:B------:R0:W2:Y:S01]  /*7ff0*/  @P0 LDG.E.U8 R106, desc[UR20][R102.64] ;  /* 0x00000014666a0981 */ /* 0x0000a2000c1e1100 */
[----:B------:R-:W-:Y:S01]  /*8000*/  PRMT R101, RZ, 0x7610, R101 ;  /* 0x00007610ff657816 */ /* 0x000fe20000000065 */
[----:B0-----:R-:W-:Y:S02]  /*8010*/  @P0 IMAD.MOV.U32 R102, RZ, RZ, R198 ;  /* 0x000000ffff660224 */ /* 0x001fe400078e00c6 */
[----:B------:R-:W-:-:S05]  /*8020*/  @P0 IMAD.MOV.U32 R103, RZ, RZ, R197 ;  /* 0x000000ffff670224 */ /* 0x000fca00078e00c5 */
[----:B------:R0:W3:Y:S01]  /*8030*/  @P0 LDG.E.U8 R101, desc[UR20][R102.64] ;  /* 0x0000001466650981 */ /* 0x0000e2000c1e1100 */
[----:B------:R-:W-:Y:S02]  /*8040*/  @P0 IMAD.MOV.U32 R104, RZ, RZ, R214 ;  /* 0x000000ffff680224 */ /* 0x000fe400078e00d6 */
[----:B------:R-:W-:Y:S01]  /*8050*/  @P0 IMAD.MOV.U32 R105, RZ, RZ, R213 ;  /* 0x000000ffff690224 */ /* 0x000fe200078e00d5 */
[----:B0-----:R-:W-:-:S06]  /*8060*/  PRMT R102, RZ, 0x7610, R102 ;  /* 0x00007610ff667816 */ /* 0x001fcc0000000066 */
[----:B------:R0:W4:Y:S01]  /*8070*/  @P0 LDG.E.U8 R102, desc[UR20][R104.64] ;  /* 0x0000001468660981 */ /* 0x000122000c1e1100 */
[----:B------:R-:W-:-:S05]  /*8080*/  LOP3.LUT R152, R137, 0x30, RZ, 0x3c, !PT ;  /* 0x0000003089987812 */ /* 0x000fca00078e3cff */
[----:B------:R-:W-:Y:S04]  /*8090*/  STS.U8 [R152+UR9+0x1380], R24 ;  /* 0x0013801898007988 */ /* 0x000fe80008000009 */
[----:B------:R-:W-:Y:S04]  /*80a0*/  STS.U8 [R152+UR9+0x1780], R19 ;  /* 0x0017801398007988 */ /* 0x000fe80008000009 */
[----:B------:R-:W-:Y:S01]  /*80b0*/  STS.U8 [R152+UR9+0x1b80], R21 ;  /* 0x001b801598007988 */ /* 0x000fe20008000009 */
[----:B0-----:R-:W-:-:S03]  /*80c0*/  @P0 IMAD.MOV.U32 R104, RZ, RZ, R230 ;  /* 0x000000ffff680224 */ /* 0x001fc600078e00e6 */
[----:B------:R-:W-:Y:S01]  /*80d0*/  STS.U8 [R152+UR9+0x1f80], R238 ;  /* 0x001f80ee98007988 */ /* 0x000fe20008000009 */
[----:B------:R-:W-:-:S03]  /*80e0*/  @P0 IMAD.MOV.U32 R105, RZ, RZ, R229 ;  /* 0x000000ffff690224 */ /* 0x000fc600078e00e5 */
[----:B---3--:R0:W-:Y:S02]  /*80f0*/  STS.U8 [R137+UR9+0x2000], R101 ;  /* 0x0020006589007988 */ /* 0x0081e40008000009 */
[----:B0-----:R-:W-:-:S06]  /*8100*/  PRMT R101, RZ, 0x7610, R101 ;  /* 0x00007610ff657816 */ /* 0x001fcc0000000065 */
[----:B------:R0:W3:Y:S04]  /*8110*/  @P0 LDG.E.U8 R101, desc[UR20][R104.64] ;  /* 0x0000001468650981 */ /* 0x0000e8000c1e1100 */
[----:B----4-:R1:W-:Y:S01]  /*8120*/  STS.U8 [R137+UR9+0x2400], R102 ;  /* 0x0024006689007988 */ /* 0x0103e20008000009 */
[----:B0-----:R-:W-:Y:S02]  /*8130*/  @P0 IMAD.MOV.U32 R104, RZ, RZ, R247 ;  /* 0x000000ffff680224 */ /* 0x001fe400078e00f7 */
[----:B------:R-:W-:Y:S01]  /*8140*/  @P0 IMAD.MOV.U32 R105, RZ, RZ, R246 ;  /* 0x000000ffff690224 */ /* 0x000fe200078e00f6 */
[----:B-1----:R-:W-:-:S06]  /*8150*/  PRMT R102, RZ, 0x7610, R102 ;  /* 0x00007610ff667816 */ /* 0x002fcc0000000066 */
[----:B------:R0:W4:Y:S01]  /*8160*/  @P0 LDG.E.U8 R102, desc[UR20][R104.64] ;  /* 0x0000001468660981 */ /* 0x000122000c1e1100 */
[----:B------:R-:W-:Y:S01]  /*8170*/  PRMT R103, RZ, 0x7610, R103 ;  /* 0x00007610ff677816 */ /* 0x000fe20000000067 */
[----:B0-----:R-:W-:Y:S02]  /*8180*/  @P0 IMAD.MOV.U32 R104, RZ, RZ, R20 ;  /* 0x000000ffff680224 */ /* 0x001fe400078e0014 */
[----:B------:R-:W-:Y:S01]  /*8190*/  @P0 IMAD.MOV.U32 R105, RZ, RZ, R18 ;  /* 0x000000ffff690224 */ /* 0x000fe200078e0012 */
[----:B---3--:R0:W-:Y:S02]  /*81a0*/  STS.U8 [R137+UR9+0x2800], R101 ;  /* 0x0028006589007988 */ /* 0x0081e40008000009 */
[----:B0-----:R-:W-:-:S06]  /*81b0*/  PRMT R101, RZ, 0x7610, R101 ;  /* 0x00007610ff657816 */ /* 0x001fcc0000000065 */
[----:B------:R0:W3:Y:S04]  /*81c0*/  @P0 LDG.E.U8 R101, desc[UR20][R104.64] ;  /* 0x0000001468650981 */ /* 0x0000e8000c1e1100 */
[----:B----4-:R1:W-:Y:S01]  /*81d0*/  STS.U8 [R137+UR9+0x2c00], R102 ;  /* 0x002c006689007988 */ /* 0x0103e20008000009 */
[----:B0-----:R-:W-:Y:S02]  /*81e0*/  @P0 IMAD.MOV.U32 R104, RZ, RZ, R17 ;  /* 0x000000ffff680224 */ /* 0x001fe400078e0011 */
[----:B------:R-:W-:Y:S01]  /*81f0*/  @P0 IMAD.MOV.U32 R105, RZ, RZ, R15 ;  /* 0x000000ffff690224 */ /* 0x000fe200078e000f */
[----:B-1----:R-:W-:-:S04]  /*8200*/  PRMT R102, RZ, 0x7610, R102 ;  /* 0x00007610ff667816 */ /* 0x002fc80000000066 */
[----:B------:R0:W4:Y:S02]  /*8210*/  @P0 LDG.E.U8 R103, desc[UR20][R104.64] ;  /* 0x0000001468670981 */ /* 0x000124000c1e1100 */
[----:B0-----:R-:W-:Y:S02]  /*8220*/  @P0 IMAD.MOV.U32 R104, RZ, RZ, R14 ;  /* 0x000000ffff680224 */ /* 0x001fe400078e000e */
[----:B------:R-:W-:-:S05]  /*8230*/  @P0 IMAD.MOV.U32 R105, RZ, RZ, R141 ;  /* 0x000000ffff690224 */ /* 0x000fca00078e008d */
[----:B------:R0:W2:Y:S02]  /*8240*/  @P0 LDG.E.U8 R102, desc[UR20][R104.64] ;  /* 0x0000001468660981 */ /* 0x0000a4000c1e1100 */
[----:B0-----:R-:W-:Y:S02]  /*8250*/  @P0 IMAD.MOV.U32 R104, RZ, RZ, R164 ;  /* 0x000000ffff680224 */ /* 0x001fe400078e00a4 */
[----:B------:R-:W-:Y:S01]  /*8260*/  @P0 IMAD.MOV.U32 R105, RZ, RZ, R140 ;  /* 0x000000ffff690224 */ /* 0x000fe200078e008c */
[----:B------:R-:W-:Y:S04]  /*8270*/  STL [R1], R8 ;  /* 0x0000000801007387 */ /* 0x000fe80000100800 */
[----:B---3--:R0:W-:Y:S02]  /*8280*/  STS.U8 [R137+UR9+0x3000], R101 ;  /* 0x0030006589007988 */ /* 0x0081e40008000009 */
[----:B0-----:R-:W-:-:S06]  /*8290*/  PRMT R101, RZ, 0x7610, R101 ;  /* 0x00007610ff657816 */ /* 0x001fcc0000000065 */
[----:B------:R0:W3:Y:S04]  /*82a0*/  @P0 LDG.E.U8 R101, desc[UR20][R104.64] ;  /* 0x0000001468650981 */ /* 0x0000e8000c1e1100 */
[----:B----4-:R-:W-:Y:S01]  /*82b0*/  STS.U8 [R137+UR9+0x3400], R103 ;  /* 0x0034006789007988 */ /* 0x010fe20008000009 */
[----:B0-----:R-:W-:Y:S02]  /*82c0*/  @P0 IMAD.MOV.U32 R104, RZ, RZ, R200 ;  /* 0x000000ffff680224 */ /* 0x001fe400078e00c8 */
[----:B------:R-:W-:Y:S01]  /*82d0*/  @P0 IMAD.MOV.U32 R105, RZ, RZ, R199 ;  /* 0x000000ffff690224 */ /* 0x000fe200078e00c7 */
[----:B--2---:R0:W-:Y:S02]  /*82e0*/  STS.U8 [R137+UR9+0x3800], R102 ;  /* 0x0038006689007988 */ /* 0x0041e40008000009 */
[----:B0-----:R-:W-:-:S06]  /*82f0*/  PRMT R102, RZ, 0x7610, R102 ;  /* 0x00007610ff667816 */ /* 0x001fcc0000000066 */
[----:B------:R0:W2:Y:S04]  /*8300*/  @P0 LDG.E.U8 R102, desc[UR20][R104.64] ;  /* 0x0000001468660981 */ /* 0x0000a8000c1e1100 */
[----:B------:R-:W-:Y:S04]  /*8310*/  STL [R1+0x8], R4 ;  /* 0x0000080401007387 */ /* 0x000fe80000100800 */
        /* <DEDUP_REMOVED lines=53> */
[----:B------:R-:W-:Y:S01]  /*8670*/  STL [R1+0xd4], R128 ;  /* 0x0000d48001007387 */ /* 0x000fe20000100800 */
[----:B0-----:R-:W-:-:S03]  /*8680*/  @P0 IMAD.MOV.U32 R104, RZ, RZ, R216 ;  /* 0x000000ffff680224 */ /* 0x001fc600078e00d8 */
[----:B------:R-:W-:Y:S01]  /*8690*/  STL [R1+0xdc], R117 ;  /* 0x0000dc7501007387 */ /* 0x000fe20000100800 */
[----:B------:R-:W-:-:S03]  /*86a0*/  @P0 IMAD.MOV.U32 R105, RZ, RZ, R215 ;  /* 0x000000ffff690224 */ /* 0x000fc600078e00d7 */
[----:B------:R0:W-:Y:S02]  /*86b0*/  STL [R1+0xe8], R164 ;  /* 0x0000e8a401007387 */ /* 0x0001e40000100800 */
[----:B0-----:R-:W-:Y:S02]  /*86c0*/  LOP3.LUT R164, R137, 0x10, RZ, 0x3c, !PT ;  /* 0x0000001089a47812 */ /* 0x001fe400078e3cff */
[----:B---3--:R0:W-:Y:S02]  /*86d0*/  STS.U8 [R137+UR9+0x3c00], R101 ;  /* 0x003c006589007988 */ /* 0x0081e40008000009 */
[----:B0-----:R-:W-:-:S06]  /*86e0*/  PRMT R101, RZ, 0x7610, R101 ;  /* 0x00007610ff657816 */ /* 0x001fcc0000000065 */
[----:B------:R0:W3:Y:S02]  /*86f0*/  @P0 LDG.E.U8 R101, desc[UR20][R104.64] ;  /* 0x0000001468650981 */ /* 0x0000e4000c1e1100 */
[----:B0-----:R-:W-:Y:S02]  /*8700*/  @P0 IMAD.MOV.U32 R104, RZ, RZ, R232 ;  /* 0x000000ffff680224 */ /* 0x001fe400078e00e8 */
[----:B------:R-:W-:Y:S01]  /*8710*/  @P0 IMAD.MOV.U32 R105, RZ, RZ, R231 ;  /* 0x000000ffff690224 */ /* 0x000fe200078e00e7 */
[----:B--2---:R0:W-:Y:S02]  /*8720*/  STS.U8 [R164+UR9+0x2080], R102 ;  /* 0x00208066a4007988 */ /* 0x0041e40008000009 */
[----:B0-----:R-:W-:-:S06]  /*8730*/  PRMT R102, RZ, 0x7610, R102 ;  /* 0x00007610ff667816 */ /* 0x001fcc0000000066 */
[----:B------:R0:W2:Y:S02]  /*8740*/  @P0 LDG.E.U8 R102, desc[UR20][R104.64] ;  /* 0x0000001468660981 */ /* 0x0000a4000c1e1100 */
[----:B0-----:R-:W-:Y:S02]  /*8750*/  @P0 IMAD.MOV.U32 R104, RZ, RZ, R249 ;  /* 0x000000ffff680224 */ /* 0x001fe400078e00f9 */
[----:B------:R-:W-:Y:S01]  /*8760*/  @P0 IMAD.MOV.U32 R105, RZ, RZ, R248 ;  /* 0x000000ffff690224 */ /* 0x000fe200078e00f8 */
        /* <DEDUP_REMOVED lines=31> */
[----:B0-----:R-:W-:Y:S02]  /*8960*/  LOP3.LUT R164, R137, 0x20, RZ, 0x3c, !PT ;  /* 0x0000002089a47812 */ /* 0x001fe400078e3cff */
[----:B------:R-:W-:-:S06]  /*8970*/  PRMT R101, RZ, 0x7610, R101 ;  /* 0x00007610ff657816 */ /* 0x000fcc0000000065 */
        /* <DEDUP_REMOVED lines=75> */
[----:B------:R0:W2:Y:S01]  /*8e30*/  @P0 LDG.E.U8 R102, desc[UR20][R104.64] ;  /* 0x0000001468660981 */ /* 0x0000a2000c1e1100 */
[----:B------:R-:W-:Y:S01]  /*8e40*/  @P0 IMAD.MOV.U32 R103, RZ, RZ, R221 ;  /* 0x000000ffff670224 */ /* 0x000fe200078e00dd */
[----:B0-----:R-:W-:Y:S02]  /*8e50*/  LOP3.LUT R104, R137, 0x40, RZ, 0x3c, !PT ;  /* 0x0000004089687812 */ /* 0x001fe400078e3cff */
[----:B---3--:R0:W-:Y:S02]  /*8e60*/  STS.U8 [R152+UR9+0x3d80], R101 ;  /* 0x003d806598007988 */ /* 0x0081e40008000009 */
[----:B0-----:R-:W-:Y:S02]  /*8e70*/  PRMT R101, RZ, 0x7610, R101 ;  /* 0x00007610ff657816 */ /* 0x001fe40000000065 */
[----:B--2---:R0:W-:Y:S02]  /*8e80*/  STS.U8 [R104+UR9+0x2200], R102 ;  /* 0x0022006668007988 */ /* 0x0041e40008000009 */
[----:B0-----:R-:W-:-:S05]  /*8e90*/  @P0 IMAD.MOV.U32 R102, RZ, RZ, R222 ;  /* 0x000000ffff660224 */ /* 0x001fca00078e00de */
[----:B------:R0:W2:Y:S02]  /*8ea0*/  @P0 LDG.E.U8 R101, desc[UR20][R102.64] ;  /* 0x0000001466650981 */ /* 0x0000a4000c1e1100 */
[----:B0-----:R-:W-:Y:S02]  /*8eb0*/  @P0 IMAD.MOV.U32 R102, RZ, RZ, R239 ;  /* 0x000000ffff660224 */ /* 0x001fe400078e00ef */
[----:B------:R-:W-:Y:S01]  /*8ec0*/  @P0 IMAD.MOV.U32 R103, RZ, RZ, R237 ;  /* 0x000000ffff670224 */ /* 0x000fe200078e00ed */
[----:B--2---:R0:W-:Y:S02]  /*8ed0*/  STS.U8 [R104+UR9+0x2600], R101 ;  /* 0x0026006568007988 */ /* 0x0041e40008000009 */
[----:B0-----:R-:W-:-:S06]  /*8ee0*/  PRMT R101, RZ, 0x7610, R101 ;  /* 0x00007610ff657816 */ /* 0x001fcc0000000065 */
        /* <DEDUP_REMOVED lines=25> */
[----:B------:R0:W2:Y:S01]  /*9080*/  @P0 LDG.E.U8 R101, desc[UR20][R102.64] ;  /* 0x0000001466650981 */ /* 0x0000a2000c1e1100 */
[----:B------:R-:W-:Y:S01]  /*9090*/  @P0 IMAD.MOV.U32 R105, RZ, RZ, R207 ;  /* 0x000000ffff690224 */ /* 0x000fe200078e00cf */
[----:B0-----:R-:W-:Y:S02]  /*90a0*/  PRMT R102, RZ, 0x7610, R102 ;  /* 0x00007610ff667816 */ /* 0x001fe40000000066 */
[----:B--2---:R0:W-:Y:S02]  /*90b0*/  STS.U8 [R104+UR9+0x3e00], R101 ;  /* 0x003e006568007988 */ /* 0x0041e40008000009 */
[----:B0-----:R-:W-:-:S05]  /*90c0*/  @P0 IMAD.MOV.U32 R104, RZ, RZ, R208 ;  /* 0x000000ffff680224 */ /* 0x001fca00078e00d0 */
[----:B------:R-:W2:Y:S01]  /*90d0*/  @P0 LDG.E.U8 R102, desc[UR20][R104.64] ;  /* 0x0000001468660981 */ /* 0x000ea2000c1e1100 */
[----:B------:R-:W-:Y:S01]  /*90e0*/  LOP3.LUT R107, R137, 0x50, RZ, 0x3c, !PT ;  /* 0x00000050896b7812 */ /* 0x000fe200078e3cff */
[----:B------:R-:W-:Y:S01]  /*90f0*/  @P0 IMAD.MOV.U32 R103, RZ, RZ, R223 ;  /* 0x000000ffff670224 */ /* 0x000fe200078e00df */
[----:B------:R-:W-:-:S03]  /*9100*/  PRMT R101, RZ, 0x7610, R101 ;  /* 0x00007610ff657816 */ /* 0x000fc60000000065 */
        /* <DEDUP_REMOVED lines=28> */
[----:B------:R-:W-:Y:S02]  /*92d0*/  @P0 IMAD.MOV.U32 R104, RZ, RZ, R210 ;  /* 0x000000ffff680224 */ /* 0x000fe400078e00d2 */
[----:B------:R-:W-:Y:S02]  /*92e0*/  @P0 IMAD.MOV.U32 R105, RZ, RZ, R209 ;  /* 0x000000ffff690224 */ /* 0x000fe400078e00d1 */
[----:B0-----:R-:W-:Y:S02]  /*92f0*/  @P0 IMAD.MOV.U32 R102, RZ, RZ, R187 ;  /* 0x000000ffff660224 */ /* 0x001fe400078e00bb */
[----:B------:R-:W-:Y:S01]  /*9300*/  @P0 IMAD.MOV.U32 R103, RZ, RZ, R186 ;  /* 0x000000ffff670224 */ /* 0x000fe200078e00ba */
[----:B--2---:R0:W-:Y:S02]  /*9310*/  STS.U8 [R107+UR9+0x3a80], R101 ;  /* 0x003a80656b007988 */ /* 0x0041e40008000009 */
[----:B0-----:R-:W-:-:S06]  /*9320*/  PRMT R101, RZ, 0x7610, R101 ;  /* 0x00007610ff657816 */ /* 0x001fcc0000000065 */
[----:B------:R0:W2:Y:S02]  /*9330*/  @P0 LDG.E.U8 R101, desc[UR20][R102.64] ;  /* 0x0000001466650981 */ /* 0x0000a4000c1e1100 */
[----:B0-----:R-:W-:-:S06]  /*9340*/  PRMT R102, RZ, 0x7610, R102 ;  /* 0x00007610ff667816 */ /* 0x001fcc0000000066 */
[----:B------:R-:W3:Y:S01]  /*9350*/  @P0 LDG.E.U8 R102, desc[UR20][R104.64] ;  /* 0x0000001468660981 */ /* 0x000ee2000c1e1100 */
[----:B------:R-:W-:-:S03]  /*9360*/  @P0 IMAD.MOV.U32 R103, RZ, RZ, R225 ;  /* 0x000000ffff670224 */ /* 0x000fc600078e00e1 */
[----:B--2---:R0:W-:Y:S02]  /*9370*/  STS.U8 [R107+UR9+0x3e80], R101 ;  /* 0x003e80656b007988 */ /* 0x0041e40008000009 */
[----:B0-----:R-:W-:Y:S02]  /*9380*/  LOP3.LUT R107, R137, 0x60, RZ, 0x3c, !PT ;  /* 0x00000060896b7812 */ /* 0x001fe400078e3cff */
[----:B------:R-:W-:-:S03]  /*9390*/  PRMT R101, RZ, 0x7610, R101 ;  /* 0x00007610ff657816 */ /* 0x000fc60000000065 */
[----:B---3--:R0:W-:Y:S02]  /*93a0*/  STS.U8 [R107+UR9+0x2300], R102 ;  /* 0x002300666b007988 */ /* 0x0081e40008000009 */
        /* <DEDUP_REMOVED lines=40> */
[----:B------:R-:W-:Y:S04]  /*9630*/  STS.U8 [R107+UR9+0x3f80], R106 ;  /* 0x003f806a6b007988 */ /* 0x000fe80008000009 */
        /* <DEDUP_REMOVED lines=37> */
[----:B------:R0:W5:Y:S04]  /*9890*/  LDL.LU R24, [R1+0x18c] ;  /* 0x00018c0001187983 */ /* 0x0001680000300800 */
[----:B------:R-:W-:Y:S04]  /*98a0*/  STL [R1+0x10c], R186 ;  /* 0x00010cba01007387 */ /* 0x000fe80000100800 */
[----:B------:R0:W5:Y:S04]  /*98b0*/  LDL.LU R19, [R1+0x188] ;  /* 0x0001880001137983 */ /* 0x0001680000300800 */
[----:B------:R-:W-:Y:S04]  /*98c0*/  STL [R1+0x11c], R143 ;  /* 0x00011c8f01007387 */ /* 0x000fe80000100800 */
[----:B------:R-:W-:Y:S04]  /*98d0*/  STL [R1+0x114], R125 ;  /* 0x0001147d01007387 */ /* 0x000fe80000100800 */
[----:B------:R0:W5:Y:S04]  /*98e0*/  LDL.LU R21, [R1+0x184] ;  /* 0x0001840001157983 */ /* 0x0001680000300800 */
        /* <DEDUP_REMOVED lines=18> */
[----:B--2---:R1:W-:Y:S02]  /*9a10*/  STS.U8 [R107+UR9+0x3780], R101 ;  /* 0x003780656b007988 */ /* 0x0043e40008000009 */
[----:B-1----:R-:W-:-:S06]  /*9a20*/  PRMT R101, RZ, 0x7610, R101 ;  /* 0x00007610ff657816 */ /* 0x002fcc0000000065 */
[----:B------:R-:W2:Y:S01]  /*9a30*/  @P0 LDG.E.U8 R101, desc[UR20][R102.64] ;  /* 0x0000001466650981 */ /* 0x000ea2000c1e1100 */
[----:B------:R-:W-:-:S04]  /*9a40*/  UISETP.NE.U32.AND UP1, UPT, UR11, URZ, UPT ;  /* 0x000000ff0b00728c */ /* 0x000fc8000bf25070 */
[----:B------:R-:W-:Y:S02]  /*9a50*/  UISETP.LT.OR UP3, UPT, UR24, 0x80, UP1 ;  /* 0x000000801800788c */ /* 0x000fe40008f61670 */
[----:B------:R-:W-:Y:S01]  /*9a60*/  UISETP.GE.AND UP2, UPT, UR24, 0x100, UPT ;  /* 0x000001001800788c */ /* 0x000fe2000bf46270 */
[----:B--2---:R0:W-:Y:S01]  /*9a70*/  STS.U8 [R107+UR9+0x3b80], R101 ;  /* 0x003b80656b007988 */ /* 0x0041e20008000009 */
[----:B------:R1:W-:Y:S06]  /*9a80*/  MEMBAR.ALL.CTA ;  /* 0x0000000000007992 */ /* 0x0003ec0000008000 */
[----:B-1----:R-:W1:Y:S02]  /*9a90*/  FENCE.VIEW.ASYNC.S ;  /* 0x00000000000073c6 */ /* 0x002e640000000000 */
[----:B-1----:R-:W-:Y:S06]  /*9aa0*/  BAR.SYNC.DEFER_BLOCKING 0x0 ;  /* 0x0000000000007b1d */ /* 0x002fec0000010000 */
[----:B------:R-:W-:Y:S05]  /*9ab0*/  BRA.U UP3, `(.L_x_6) ;  /* 0x0000000103847547 */ /* 0x000fea000b800000 */
[----:B------:R-:W-:Y:S02]  /*9ac0*/  UIADD3 UR4, UPT, UPT, UR9, 0x2000, URZ ;  /* 0x0000200009047890 */ /* 0x000fe4000fffe0ff */
[----:B------:R-:W-:Y:S02]  /*9ad0*/  USHF.R.U32.HI UR14, URZ, 0x4, UR9 ;  /* 0x00000004ff0e7899 */ /* 0x000fe40008011609 */
[----:B------:R-:W-:Y:S02]  /*9ae0*/  USHF.R.U32.HI UR4, URZ, 0x4, UR4 ;  /* 0x00000004ff047899 */ /* 0x000fe40008011604 */
[----:B------:R-:W-:Y:S02]  /*9af0*/  USGXT.U32 UR14, UR14, 0xe ;  /* 0x0000000e0e0e789a */ /* 0x000fe40008000000 */
[----:B------:R-:W-:Y:S02]  /*9b00*/  USGXT.U32 UR16, UR4, 0xe ;  /* 0x0000000e0410789a */ /* 0x000fe40008000000 */
[----:B------:R-:W-:-:S02]  /*9b10*/  UIADD3 UR34, UP3, UPT, UR14, 0x80, URZ ;  /* 0x000000800e227890 */ /* 0x000fc4000ff7e0ff */
[----:B------:R-:W-:Y:S01]  /*9b20*/  UIADD3 UR32, UP4, UPT, UR16, 0x2, URZ ;  /* 0x0000000210207890 */ /* 0x000fe2000ff9e0ff */
[----:B------:R-:W-:Y:S01]  /*9b30*/  UMOV UR4, URZ ;  /* 0x000000ff00047c82 */ /* 0x000fe20008000000 */
[----:B------:R-:W-:Y:S01]  /*9b40*/  UMOV UR36, 0x0 ;  /* 0x0000000000247882 */ /* 0x000fe20000000000 */
[----:B------:R-:W-:Y:S02]  /*9b50*/  UIADD3.X UR35, UPT, UPT, UR4, -0x7fffbfe0, URZ, UP3, !UPT ;  /* 0x8000402004237890 */ /* 0x000fe40009ffe4ff */
[----:B------:R-:W-:Y:S02]  /*9b60*/  UIADD3.X UR33, UPT, UPT, UR4, 0x40004040, URZ, UP4, !UPT ;  /* 0x4000404004217890 */ /* 0x000fe4000a7fe4ff */
[----:B------:R-:W-:Y:S02]  /*9b70*/  UIADD3.64 UR18, UPT, UPT, UR34, 0x80, URZ ;  /* 0x0000008022127897 */ /* 0x000fe4000fffe0ff */
[----:B------:R-:W-:Y:S02]  /*9b80*/  UIADD3.64 UR26, UPT, UPT, UR32, 0x2, URZ ;  /* 0x00000002201a7897 */ /* 0x000fe4000fffe0ff */
[----:B------:R-:W-:-:S02]  /*9b90*/  UIADD3.64 UR28, UPT, UPT, UR34, 0x100, URZ ;  /* 0x00000100221c7897 */ /* 0x000fc4000fffe0ff */
[----:B------:R-:W-:Y:S01]  /*9ba0*/  UIADD3.64 UR30, UPT, UPT, UR32, 0x4, URZ ;  /* 0x00000004201e7897 */ /* 0x000fe2000fffe0ff */
[----:B------:R-:W-:Y:S01]  /*9bb0*/  UMOV UR37, 0x4108490 ;  /* 0x0410849000257882 */ /* 0x000fe20000000000 */
[----:B------:R-:W-:Y:S01]  /*9bc0*/  UMOV UR15, 0x80004020 ;  /* 0x80004020000f7882 */ /* 0x000fe20000000000 */
[----:B------:R-:W-:Y:S01]  /*9bd0*/  UMOV UR17, 0x40004040 ;  /* 0x4000404000117882 */ /* 0x000fe20000000000 */
[----:B------:R-:W-:Y:S01]  /*9be0*/  UMOV UR38, 0x0 ;  /* 0x0000000000267882 */ /* 0x000fe20000000000 */
[----:B------:R-:W-:Y:S01]  /*9bf0*/  UMOV UR39, 0x4108490 ;  /* 0x0410849000277882 */ /* 0x000fe20000000000 */
[----:B------:R-:W-:Y:S01]  /*9c00*/  UMOV UR40, 0x0 ;  /* 0x0000000000287882 */ /* 0x000fe20000000000 */
[----:B------:R-:W-:Y:S01]  /*9c10*/  UMOV UR41, 0x4108490 ;  /* 0x0410849000297882 */ /* 0x000fe20000000000 */
[----:B------:R-:W-:Y:S01]  /*9c20*/  UMOV UR4, UR6 ;  /* 0x0000000600047c82 */ /* 0x000fe20008000000 */
[----:B------:R-:W-:Y:S01]  /*9c30*/  UMOV UR5, URZ ;  /* 0x000000ff00057c82 */ /* 0x000fe20008000000 */
[----:B------:R1:W-:Y:S01]  /*9c40*/  UTCQMMA gdesc[UR14], gdesc[UR16], tmem[UR8], tmem[UR36], idesc[UR37], !UPT ;  /* 0x00ff24100e0075ea */ /* 0x0003e2000f800308 */
[----:B------:R-:W-:Y:S01]  /*9c50*/  UMOV UR42, 0x0 ;  /* 0x00000000002a7882 */ /* 0x000fe20000000000 */
[----:B------:R-:W-:Y:S01]  /*9c60*/  UMOV UR43, 0x4108490 ;  /* 0x04108490002b7882 */ /* 0x000fe20000000000 */
[----:B------:R1:W-:Y:S01]  /*9c70*/  UTCQMMA gdesc[UR34], gdesc[UR32], tmem[UR8], tmem[UR38], idesc[UR39], UPT ;  /* 0x00ff2620220075ea */ /* 0x0003e2000b800308 */
[----:B------:R-:W-:Y:S01]  /*9c80*/  UMOV UR4, UR4 ;  /* 0x0000000400047c82 */ /* 0x000fe20008000000 */
[----:B------:R1:W-:Y:S01]  /*9c90*/  UTCQMMA gdesc[UR18], gdesc[UR26], tmem[UR8], tmem[UR40], idesc[UR41], UPT ;  /* 0x00ff281a120075ea */ /* 0x0003e2000b800308 */
[----:B------:R1:W-:Y:S01]  /*9ca0*/  UTCQMMA gdesc[UR28], gdesc[UR30], tmem[UR8], tmem[UR42], idesc[UR43], UPT ;  /* 0x00ff2a1e1c0075ea */ /* 0x0003e2000b800308 */
[----:B------:R1:W-:Y:S01]  /*9cb0*/  UTCBAR [UR4], URZ ;  /* 0x000000ff040073e9 */ /* 0x0003e200080000ff */
[----:B------:R-:W-:Y:S01]  /*9cc0*/  NOP ;  /* 0x0000000000007918 */ /* 0x000fe20000000000 */
.L_x_6:
[----:B-1----:R-:W-:Y:S01]  /*9cd0*/  UMOV UR4, URZ ;  /* 0x000000ff00047c82 */ /* 0x002fe20008000000 */
[----:B------:R-:W-:Y:S05]  /*9ce0*/  BRA.U !UP2, `(.L_x_7) ;  /* 0x0000005d0a847547 */ /* 0x000fea000b800000 */
[----:B------:R-:W-:Y:S01]  /*9cf0*/  USHF.L.U32 UR11, UR12, 0x7, URZ ;  /* 0x000000070c0b7899 */ /* 0x000fe200080006ff */
[----:B0-----:R-:W-:Y:S01]  /*9d00*/  IMAD.MOV.U32 R101, RZ, RZ, RZ ;  /* 0x000000ffff657224 */ /* 0x001fe200078e00ff */
[----:B------:R-:W-:Y:S02]  /*9d10*/  USHF.L.U32 UR18, UR13, 0x7, URZ ;  /* 0x000000070d127899 */ /* 0x000fe400080006ff */
[----:B------:R-:W-:Y:S02]  /*9d20*/  USHF.R.S32.HI UR7, URZ, 0x1f, UR24 ;  /* 0x0000001fff077899 */ /* 0x000fe40008011418 */
[----:B------:R-:W-:Y:S02]  /*9d30*/  UIADD3 UR12, UPT, UPT, UR9, 0x4000, URZ ;  /* 0x00004000090c7890 */ /* 0x000fe4000fffe0ff */
[----:B------:R-:W-:Y:S02]  /*9d40*/  UIADD3 UR13, UPT, UPT, UR9, 0x6000, URZ ;  /* 0x00006000090d7890 */ /* 0x000fe4000fffe0ff */
[----:B------:R-:W-:-:S02]  /*9d50*/  ULEA.HI UR7, UR7, UR24, URZ, 0x7 ;  /* 0x0000001807077291 */ /* 0x000fc4000f8f38ff */
[----:B------:R-:W-:Y:S02]  /*9d60*/  USHF.R.U32.HI UR12, URZ, 0x4, UR12 ;  /* 0x00000004ff0c7899 */ /* 0x000fe4000801160c */
[----:B------:R-:W-:Y:S02]  /*9d70*/  USHF.R.U32.HI UR13, URZ, 0x4, UR13 ;  /* 0x00000004ff0d7899 */ /* 0x000fe4000801160d */
[----:B------:R-:W-:Y:S02]  /*9d80*/  USHF.R.S32.HI UR7, URZ, 0x7, UR7 ;  /* 0x00000007ff077899 */ /* 0x000fe40008011407 */
[----:B------:R-:W-:Y:S02]  /*9d90*/  USGXT.U32 UR12, UR12, 0xe ;  /* 0x0000000e0c0c789a */ /* 0x000fe40008000000 */
[----:B------:R-:W-:Y:S02]  /*9da0*/  USGXT.U32 UR14, UR13, 0xe ;  /* 0x0000000e0d0e789a */ /* 0x000fe40008000000 */
[----:B------:R-:W-:-:S02]  /*9db0*/  UIADD3 UR26, UP2, UPT, UR12, 0x80, URZ ;  /* 0x000000800c1a7890 */ /* 0x000fc4000ff5e0ff */
[----:B------:R-:W-:Y:S02]  /*9dc0*/  UISETP.LT.AND UP4, UPT, UR7, 0x2, UPT ;  /* 0x000000020700788c */ /* 0x000fe4000bf81270 */
[----:B------:R-:W-:Y:S01]  /*9dd0*/  UIADD3 UR28, UP3, UPT, UR14, 0x2, URZ ;  /* 0x000000020e1c7890 */ /* 0x000fe2000ff7e0ff */
[----:B------:R-:W-:Y:S01]  /*9de0*/  UMOV UR4, URZ ;  /* 0x000000ff00047c82 */ /* 0x000fe20008000000 */
[----:B------:R-:W-:Y:S01]  /*9df0*/  UMOV UR5, URZ ;  /* 0x000000ff00057c82 */ /* 0x000fe20008000000 */
[----:B------:R-:W-:Y:S02]  /*9e00*/  UIADD3.X UR27, UPT, UPT, UR4, -0x7fffbfe0, URZ, UP2, !UPT ;  /* 0x80004020041b7890 */ /* 0x000fe400097fe4ff */
[----:B------:R-:W-:Y:S02]  /*9e10*/  USEL UR7, UR7, 0x2, !UP4 ;  /* 0x0000000207077887 */ /* 0x000fe4000e000000 */
[----:B------:R-:W-:Y:S02]  /*9e20*/  UIADD3.X UR29, UPT, UPT, UR5, 0x40004040, URZ, UP3, !UPT ;  /* 0x40004040051d7890 */ /* 0x000fe40009ffe4ff */
[----:B------:R-:W-:-:S02]  /*9e30*/  UIADD3 UR22, UPT, UPT, UR22, -0x80, URZ ;  /* 0xffffff8016167890 */ /* 0x000fc4000fffe0ff */
[----:B------:R-:W-:Y:S02]  /*9e40*/  USHF.R.S32.HI UR25, URZ, 0x1f, UR11 ;  /* 0x0000001fff197899 */ /* 0x000fe4000801140b */
[----:B------:R-:W-:Y:S02]  /*9e50*/  USHF.R.S32.HI UR38, URZ, 0x1f, UR18 ;  /* 0x0000001fff267899 */ /* 0x000fe40008011412 */
[----:B------:R-:W-:Y:S02]  /*9e60*/  UIADD3 UR19, UPT, UPT, UR7, -0x1, URZ ;  /* 0xffffffff07137890 */ /* 0x000fe4000fffe0ff */
[----:B------:R-:W-:Y:S02]  /*9e70*/  UIADD3.64 UR30, UPT, UPT, UR26, 0x80, URZ ;  /* 0x000000801a1e7897 */ /* 0x000fe4000fffe0ff */
[----:B------:R-:W-:Y:S02]  /*9e80*/  UIADD3.64 UR32, UPT, UPT, UR28, 0x2, URZ ;  /* 0x000000021c207897 */ /* 0x000fe4000fffe0ff */
[----:B------:R-:W-:-:S02]  /*9e90*/  UIADD3.64 UR34, UPT, UPT, UR26, 0x100, URZ ;  /* 0x000001001a227897 */ /* 0x000fc4000fffe0ff */
[----:B------:R-:W-:Y:S01]  /*9ea0*/  UIADD3.64 UR36, UPT, UPT, UR28, 0x4, URZ ;  /* 0x000000041c247897 */ /* 0x000fe2000fffe0ff */
[----:B------:R-:W-:-:S11]  /*9eb0*/  UMOV UR23, 0x1 ;  /* 0x0000000100177882 */ /* 0x000fd60000000000 */
.L_x_10:
[----:B------:R-:W2:Y:S04]  /*9ec0*/  LDL.LU R114, [R1+0x120] ;  /* 0x0001200001727983 */ /* 0x000ea80000300800 */
[----:B------:R-:W3:Y:S04]  /*9ed0*/  LDL.LU R113, [R1+0x118] ;  /* 0x0001180001717983 */ /* 0x000ee80000300800 */
[----:B------:R-:W4:Y:S04]  /*9ee0*/  LDL.LU R112, [R1+0x110] ;  /* 0x0001100001707983 */ /* 0x000f280000300800 */
[----:B------:R-:W4:Y:S04]  /*9ef0*/  LDL.LU R111, [R1+0x108] ;  /* 0x00010800016f7983 */ /* 0x000f280000300800 */
[----:B------:R-:W4:Y:S04]  /*9f00*/  LDL.LU R110, [R1+0x100] ;  /* 0x00010000016e7983 */ /* 0x000f280000300800 */
[----:B------:R-:W4:Y:S04]  /*9f10*/  LDL.LU R109, [R1+0x11c] ;  /* 0x00011c00016d7983 */ /* 0x000f280000300800 */
[----:B------:R-:W4:Y:S04]  /*9f20*/  LDL.LU R108, [R1+0xf8] ;  /* 0x0000f800016c7983 */ /* 0x000f280000300800 */
[----:B------:R-:W4:Y:S01]  /*9f30*/  LDL.LU R104, [R1+0x114] ;  /* 0x0001140001687983 */ /* 0x000f220000300800 */
[----:B------:R-:W0:Y:S03]  /*9f40*/  S2R R103, SR_TID.X ;  /* 0x0000000000677919 */ /* 0x000e260000002100 */
[----:B------:R-:W4:Y:S04]  /*9f50*/  LDL.LU R107, [R1+0xf0] ;  /* 0x0000f000016b7983 */ /* 0x000f280000300800 */
[----:B------:R-:W4:Y:S04]  /*9f60*/  LDL.LU R106, [R1+0x10c] ;  /* 0x00010c00016a7983 */ /* 0x000f280000300800 */
[----:B------:R-:W4:Y:S01]  /*9f70*/  LDL.LU R105, [R1+0xe8] ;  /* 0x0000e80001697983 */ /* 0x000f220000300800 */
[----:B------:R-:W-:Y:S01]  /*9f80*/  IMAD.U32 R101, R101, -0x80000000, RZ ;  /* 0x8000000065657824 */ /* 0x000fe200078e00ff */
[----:B0-----:R-:W-:-:S04]  /*9f90*/  SHF.R.U32.HI R102, RZ, 0x6, R103 ;  /* 0x00000006ff667819 */ /* 0x001fc80000011667 */
[----:B------:R-:W-:-:S04]  /*9fa0*/  SGXT.U32 R102, R102, 0x1 ;  /* 0x000000016666781a */ /* 0x000fc80000000000 */
[----:B------:R-:W-:Y:S02]  /*9fb0*/  ISETP.GE.AND P0, PT, R102, UR22, PT ;  /* 0x0000001666007c0c */ /* 0x000fe4000bf06270 */
[----:B--2---:R-:W-:Y:S02]  /*9fc0*/  IADD3 R114, P6, PT, R114, UR18, RZ ;  /* 0x0000001272727c10 */ /* 0x004fe4000ffde0ff */
[----:B---3--:R-:W-:-:S03]  /*9fd0*/  IADD3 R113, P2, PT, R113, UR18, RZ ;  /* 0x0000001271717c10 */ /* 0x008fc6000ff5e0ff */
[----:B------:R-:W-:Y:S01]  /*9fe0*/  STL [R1+0x120], R114 ;  /* 0x0001207201007387 */ /* 0x000fe20000100800 */
[----:B----4-:R-:W-:-:S03]  /*9ff0*/  IADD3 R112, P3, PT, R112, UR18, RZ ;  /* 0x0000001270707c10 */ /* 0x010fc6000ff7e0ff */
[----:B------:R-:W-:Y:S01]  /*a000*/  STL [R1+0x118], R113 ;  /* 0x0001187101007387 */ /* 0x000fe20000100800 */
[----:B------:R-:W-:-:S03]  /*a010*/  IADD3 R111, P4, PT, R111, UR18, RZ ;  /* 0x000000126f6f7c10 */ /* 0x000fc6000ff9e0ff */
[----:B------:R-:W-:Y:S01]  /*a020*/  STL [R1+0x110], R112 ;  /* 0x0001107001007387 */ /* 0x000fe20000100800 */
[----:B------:R-:W-:-:S03]  /*a030*/  IADD3 R110, P5, PT, R110, UR18, RZ ;  /* 0x000000126e6e7c10 */ /* 0x000fc6000ffbe0ff */
[----:B------:R-:W-:Y:S01]  /*a040*/  STL [R1+0x108], R111 ;  /* 0x0001086f01007387 */ /* 0x000fe20000100800 */
[----:B------:R-:W-:-:S03]  /*a050*/  IADD3.X R109, PT, PT, R109, UR38, RZ, P6, !PT ;  /* 0x000000266d6d7c10 */ /* 0x000fc6000b7fe4ff */
[----:B------:R-:W-:Y:S01]  /*a060*/  STL [R1+0x100], R110 ;  /* 0x0001006e01007387 */ /* 0x000fe20000100800 */
[----:B------:R-:W-:Y:S02]  /*a070*/  IADD3 R108, P6, PT, R108, UR18, RZ ;  /* 0x000000126c6c7c10 */ /* 0x000fe4000ffde0ff */
[----:B------:R-:W-:-:S05]  /*a080*/  IADD3.X R104, PT, PT, R104, UR38, RZ, P2, !PT ;  /* 0x0000002668687c10 */ /* 0x000fca00097fe4ff */
[----:B------:R0:W-:Y:S04]  /*a090*/  STL [R1+0x114], R104 ;  /* 0x0001146801007387 */ /* 0x0001e80000100800 */
[----:B------:R-:W-:Y:S04]  /*a0a0*/  STL [R1+0x11c], R109 ;  /* 0x00011c6d01007387 */ /* 0x000fe80000100800 */
[----:B0-----:R-:W2:Y:S01]  /*a0b0*/  LDL.LU R104, [R1+0x104] ;  /* 0x0001040001687983 */ /* 0x001ea20000300800 */
[----:B------:R-:W-:Y:S02]  /*a0c0*/  IADD3.X R106, PT, PT, R106, UR38, RZ, P3, !PT ;  /* 0x000000266a6a7c10 */ /* 0x000fe40009ffe4ff */
[----:B------:R-:W-:Y:S01]  /*a0d0*/  IADD3 R107, P2, PT, R107, UR18, RZ ;  /* 0x000000126b6b7c10 */ /* 0x000fe2000ff5e0ff */
[----:B------:R-:W-:Y:S04]  /*a0e0*/  STL [R1+0xf8], R108 ;  /* 0x0000f86c01007387 */ /* 0x000fe80000100800 */
[----:B------:R-:W3:Y:S01]  /*a0f0*/  LDL.LU R102, [R1+0xe0] ;  /* 0x0000e00001667983 */ /* 0x000ee20000300800 */
[----:B------:R-:W-:-:S03]  /*a100*/  IADD3 R105, P3, PT, R105, UR18, RZ ;  /* 0x0000001269697c10 */ /* 0x000fc6000ff7e0ff */
[----:B------:R0:W-:Y:S04]  /*a110*/  STL [R1+0x10c], R106 ;  /* 0x00010c6a01007387 */ /* 0x0001e80000100800 */
[----:B------:R1:W-:Y:S04]  /*a120*/  STL [R1+0xf0], R107 ;  /* 0x0000f06b01007387 */ /* 0x0003e80000100800 */
[----:B0-----:R-:W4:Y:S04]  /*a130*/  LDL.LU R106, [R1+0xfc] ;  /* 0x0000fc00016a7983 */ /* 0x001f280000300800 */
[----:B------:R-:W4:Y:S04]  /*a140*/  LDL.LU R130, [R1+0xd8] ;  /* 0x0000d80001827983 */ /* 0x000f280000300800 */
[----:B------:R-:W4:Y:S04]  /*a150*/  LDL.LU R129, [R1+0xf4] ;  /* 0x0000f40001817983 */ /* 0x000f280000300800 */
[----:B------:R-:W4:Y:S04]  /*a160*/  LDL.LU R128, [R1+0xd0] ;  /* 0x0000d00001807983 */ /* 0x000f280000300800 */
[----:B------:R0:W-:Y:S04]  /*a170*/  STL [R1+0xe8], R105 ;  /* 0x0000e86901007387 */ /* 0x0001e80000100800 */
[----:B------:R-:W4:Y:S04]  /*a180*/  LDL.LU R127, [R1+0xec] ;  /* 0x0000ec00017f7983 */ /* 0x000f280000300800 */
        /* <DEDUP_REMOVED lines=19> */
[----:B-1----:R-:W4:Y:S04]  /*a2c0*/  LDL.LU R107, [R1+0x9c] ;  /* 0x00009c00016b7983 */ /* 0x002f280000300800 */
[----:B0-----:R-:W4:Y:S01]  /*a2d0*/  LDL.LU R105, [R1+0x78] ;  /* 0x0000780001697983 */ /* 0x001f220000300800 */
[----:B--2---:R-:W-:-:S05]  /*a2e0*/  IADD3.X R104, PT, PT, R104, UR38, RZ, P4, !PT ;  /* 0x0000002668687c10 */ /* 0x004fca000a7fe4ff */
[----:B------:R0:W-:Y:S01]  /*a2f0*/  STL [R1+0x104], R104 ;  /* 0x0001046801007387 */ /* 0x0001e20000100800 */
[----:B---3--:R-:W-:-:S03]  /*a300*/  IADD3 R102, P4, PT, R102, UR18, RZ ;  /* 0x0000001266667c10 */ /* 0x008fc6000ff9e0ff */
[----:B0-----:R-:W2:Y:S04]  /*a310*/  LDL.LU R104, [R1+0x94] ;  /* 0x0000940001687983 */ /* 0x001ea80000300800 */
[----:B------:R0:W-:Y:S04]  /*a320*/  STL [R1+0xe0], R102 ;  /* 0x0000e06601007387 */ /* 0x0001e80000100800 */
[----:B0-----:R-:W3:Y:S01]  /*a330*/  LDL.LU R102, [R1+0x70] ;  /* 0x0000700001667983 */ /* 0x001ee20000300800 */
[----:B----4-:R-:W-:Y:S02]  /*a340*/  IADD3.X R106, PT, PT, R106, UR38, RZ, P5, !PT ;  /* 0x000000266a6a7c10 */ /* 0x010fe4000affe4ff */
[----:B------:R-:W-:-:S02]  /*a350*/  IADD3 R130, P5, PT, R130, UR18, RZ ;  /* 0x0000001282827c10 */ /* 0x000fc4000ffbe0ff */
[----:B------:R-:W-:Y:S01]  /*a360*/  IADD3.X R129, PT, PT, R129, UR38, RZ, P6, !PT ;  /* 0x0000002681817c10 */ /* 0x000fe2000b7fe4ff */
[----:B------:R0:W-:Y:S01]  /*a370*/  STL [R1+0xfc], R106 ;  /* 0x0000fc6a01007387 */ /* 0x0001e20000100800 */
[----:B------:R-:W-:Y:S02]  /*a380*/  IADD3 R128, P6, PT, R128, UR18, RZ ;  /* 0x0000001280807c10 */ /* 0x000fe4000ffde0ff */
[----:B------:R-:W-:Y:S01]  /*a390*/  IADD3.X R127, PT, PT, R127, UR38, RZ, P2, !PT ;  /* 0x000000267f7f7c10 */ /* 0x000fe200097fe4ff */
[----:B0-----:R-:W4:Y:S01]  /*a3a0*/  LDL.LU R106, [R1+0x8c] ;  /* 0x00008c00016a7983 */ /* 0x001f220000300800 */
[----:B------:R-:W-:-:S03]  /*a3b0*/  IADD3 R126, P2, PT, R126, UR18, RZ ;  /* 0x000000127e7e7c10 */ /* 0x000fc6000ff5e0ff */
[----:B------:R-:W-:Y:S01]  /*a3c0*/  STL [R1+0xd8], R130 ;  /* 0x0000d88201007387 */ /* 0x000fe20000100800 */
[----:B------:R-:W-:-:S03]  /*a3d0*/  IADD3.X R125, PT, PT, R125, UR38, RZ, P3, !PT ;  /* 0x000000267d7d7c10 */ /* 0x000fc60009ffe4ff */
[----:B------:R-:W-:Y:S01]  /*a3e0*/  STL [R1+0xf4], R129 ;  /* 0x0000f48101007387 */ /* 0x000fe20000100800 */
        /* <DEDUP_REMOVED lines=37> */
[----:B------:R-:W-:Y:S04]  /*a640*/  STL [R1+0x88], R110 ;  /* 0x0000886e01007387 */ /* 0x000fe80000100800 */
[----:B------:R-:W-:Y:S04]  /*a650*/  STL [R1+0xa4], R109 ;  /* 0x0000a46d01007387 */ /* 0x000fe80000100800 */
[----:B------:R0:W-:Y:S04]  /*a660*/  STL [R1+0x78], R105 ;  /* 0x0000786901007387 */ /* 0x0001e80000100800 */
[----:B------:R-:W-:Y:S04]  /*a670*/  STL [R1+0x80], R108 ;  /* 0x0000806c01007387 */ /* 0x000fe80000100800 */
[----:B0-----:R-:W4:Y:S04]  /*a680*/  LDL.LU R105, [R1+0x68] ;  /* 0x0000680001697983 */ /* 0x001f280000300800 */
[----:B------:R-:W-:Y:S01]  /*a690*/  STL [R1+0x9c], R107 ;  /* 0x00009c6b01007387 */ /* 0x000fe20000100800 */
[----:B--2---:R-:W-:-:S05]  /*a6a0*/  IADD3.X R104, PT, PT, R104, UR38, RZ, P3, !PT ;  /* 0x0000002668687c10 */ /* 0x004fca0009ffe4ff */
[----:B------:R0:W-:Y:S01]  /*a6b0*/  STL [R1+0x94], R104 ;  /* 0x0000946801007387 */ /* 0x0001e20000100800 */
[----:B---3--:R-:W-:-:S03]  /*a6c0*/  IADD3 R102, P3, PT, R102, UR18, RZ ;  /* 0x0000001266667c10 */ /* 0x008fc6000ff7e0ff */
[----:B0-----:R-:W2:Y:S04]  /*a6d0*/  LDL.LU R104, [R1+0x84] ;  /* 0x0000840001687983 */ /* 0x001ea80000300800 */
[----:B------:R0:W-:Y:S04]  /*a6e0*/  STL [R1+0x70], R102 ;  /* 0x0000706601007387 */ /* 0x0001e80000100800 */
[----:B0-----:R-:W3:Y:S01]  /*a6f0*/  LDL.LU R102, [R1+0x60] ;  /* 0x0000600001667983 */ /* 0x001ee20000300800 */
[----:B----4-:R-:W-:-:S03]  /*a700*/  IADD3.X R106, PT, PT, R106, UR38, RZ, P4, !PT ;  /* 0x000000266a6a7c10 */ /* 0x010fc6000a7fe4ff */
        /* <DEDUP_REMOVED lines=24> */
[----:B------:R-:W4:Y:S01]  /*a890*/  LDL.LU R107, [R1] ;  /* 0x00000000016b7983 */ /* 0x000f220000300800 */
[----:B------:R-:W-:-:S03]  /*a8a0*/  IADD3 R105, P4, PT, R105, UR18, RZ ;  /* 0x0000001269697c10 */ /* 0x000fc6000ff9e0ff */
[----:B0-----:R-:W4:Y:S04]  /*a8b0*/  LDL.LU R106, [R1+0x1c] ;  /* 0x00001c00016a7983 */ /* 0x001f280000300800 */
[----:B------:R0:W-:Y:S04]  /*a8c0*/  STL [R1+0x68], R105 ;  /* 0x0000686901007387 */ /* 0x0001e80000100800 */
        /* <DEDUP_REMOVED lines=10> */
[----:B------:R-:W-:Y:S01]  /*a970*/  STL [R1+0x7c], R130 ;  /* 0x00007c8201007387 */ /* 0x000fe20000100800 */
[----:B------:R-:W-:Y:S02]  /*a980*/  IADD3 R127, P2, PT, R127, UR18, RZ ;  /* 0x000000127f7f7c10 */ /* 0x000fe4000ff5e0ff */
[----:B------:R-:W-:Y:S01]  /*a990*/  IADD3.X R126, PT, PT, R126, UR38, RZ, P3, !PT ;  /* 0x000000267e7e7c10 */ /* 0x000fe20009ffe4ff */
        /* <DEDUP_REMOVED lines=43> */
[----:B------:R0:W-:Y:S04]  /*ac50*/  STL [R1], R107 ;  /* 0x0000006b01007387 */ /* 0x0001e80000100800 */
[----:B------:R1:W-:Y:S01]  /*ac60*/  STL [R1+0x1c], R106 ;  /* 0x00001c6a01007387 */ /* 0x0003e20000100800 */
[----:B------:R-:W-:Y:S02]  /*ac70*/  IADD3.X R105, PT, PT, R105, UR38, RZ, P4, !PT ;  /* 0x0000002669697c10 */ /* 0x000fe4000a7fe4ff */
[----:B--2---:R-:W-:-:S03]  /*ac80*/  IADD3.X R104, PT, PT, R104, UR38, RZ, P5, !PT ;  /* 0x0000002668687c10 */ /* 0x004fc6000affe4ff */
[----:B------:R2:W-:Y:S01]  /*ac90*/  STL [R1+0x14], R105 ;  /* 0x0000146901007387 */ /* 0x0005e20000100800 */
[----:B------:R-:W-:Y:S02]  /*aca0*/  IADD3 R247, P5, PT, R247, UR18, RZ ;  /* 0x00000012f7f77c10 */ /* 0x000fe4000ffbe0ff */
[----:B---3--:R-:W-:Y:S01]  /*acb0*/  IADD3.X R102, PT, PT, R102, UR38, RZ, P6, !PT ;  /* 0x0000002666667c10 */ /* 0x008fe2000b7fe4ff */
[----:B0-----:R-:W3:Y:S01]  /*acc0*/  LDL.LU R107, [R1+0x134] ;  /* 0x00013400016b7983 */ /* 0x001ee20000300800 */
[----:B------:R-:W-:Y:S02]  /*acd0*/  IADD3.X R250, PT, PT, R250, UR38, RZ, P3, !PT ;  /* 0x00000026fafa7c10 */ /* 0x000fe40009ffe4ff */
[----:B------:R-:W-:Y:S01]  /*ace0*/  IADD3 R249, P4, PT, R249, UR18, RZ ;  /* 0x00000012f9f97c10 */ /* 0x000fe2000ff9e0ff */
[----:B------:R0:W-:Y:S04]  /*acf0*/  STL [R1+0xc], R104 ;  /* 0x00000c6801007387 */ /* 0x0001e80000100800 */
[----:B-1----:R-:W4:Y:S04]  /*ad00*/  LDL.LU R106, [R1+0x12c] ;  /* 0x00012c00016a7983 */ /* 0x002f280000300800 */
[----:B--2---:R-:W2:Y:S04]  /*ad10*/  LDL.LU R105, [R1+0x124] ;  /* 0x0001240001697983 */ /* 0x004ea80000300800 */
[----:B------:R1:W-:Y:S04]  /*ad20*/  STL [R1+0x4], R102 ;  /* 0x0000046601007387 */ /* 0x0003e80000100800 */
[----:B0-----:R-:W2:Y:S04]  /*ad30*/  LDL.LU R104, [R1+0x130] ;  /* 0x0001300001687983 */ /* 0x001ea80000300800 */
[----:B-1----:R-:W4:Y:S01]  /*ad40*/  LDL.LU R102, [R1+0x128] ;  /* 0x0001280001667983 */ /* 0x002f220000300800 */
[----:B------:R-:W-:-:S02]  /*ad50*/  IADD3.X R246, PT, PT, R246, UR38, RZ, P5, !PT ;  /* 0x00000026f6f67c10 */ /* 0x000fc4000affe4ff */
[----:B------:R-:W-:-:S04]  /*ad60*/  IADD3 R236, P5, PT, R236, UR18, RZ ;  /* 0x00000012ecec7c10 */ /* 0x000fc8000ffbe0ff */
[----:B------:R-:W-:Y:S02]  /*ad70*/  IADD3.X R235, PT, PT, R235, UR38, RZ, P5, !PT ;  /* 0x00000026ebeb7c10 */ /* 0x000fe4000affe4ff */
[----:B------:R-:W-:-:S04]  /*ad80*/  IADD3 R226, P5, PT, R226, UR18, RZ ;  /* 0x00000012e2e27c10 */ /* 0x000fc8000ffbe0ff */
[----:B------:R-:W-:Y:S02]  /*ad90*/  IADD3.X R225, PT, PT, R225, UR38, RZ, P5, !PT ;  /* 0x00000026e1e17c10 */ /* 0x000fe4000affe4ff */
[----:B------:R-:W-:-:S04]  /*ada0*/  IADD3 R216, P5, PT, R216, UR18, RZ ;  /* 0x00000012d8d87c10 */ /* 0x000fc8000ffbe0ff */
[----:B------:R-:W-:Y:S02]  /*adb0*/  IADD3.X R215, PT, PT, R215, UR38, RZ, P5, !PT ;  /* 0x00000026d7d77c10 */ /* 0x000fe4000affe4ff */
[----:B------:R-:W-:-:S04]  /*adc0*/  IADD3 R206, P5, PT, R206, UR18, RZ ;  /* 0x00000012cece7c10 */ /* 0x000fc8000ffbe0ff */
[----:B------:R-:W-:Y:S02]  /*add0*/  IADD3.X R205, PT, PT, R205, UR38, RZ, P5, !PT ;  /* 0x00000026cdcd7c10 */ /* 0x000fe4000affe4ff */
[----:B------:R-:W-:Y:S02]  /*ade0*/  IADD3 R245, P6, PT, R245, UR18, RZ ;  /* 0x00000012f5f57c10 */ /* 0x000fe4000ffde0ff */
[----:B------:R-:W-:Y:S02]  /*adf0*/  IADD3 R241, P3, PT, R241, UR18, RZ ;  /* 0x00000012f1f17c10 */ /* 0x000fe4000ff7e0ff */
[----:B------:R-:W-:Y:S02]  /*ae00*/  IADD3.X R252, PT, PT, R252, UR38, RZ, P2, !PT ;  /* 0x00000026fcfc7c10 */ /* 0x000fe400097fe4ff */
[----:B------:R-:W-:Y:S02]  /*ae10*/  IADD3 R243, P2, PT, R243, UR18, RZ ;  /* 0x00000012f3f37c10 */ /* 0x000fe4000ff5e0ff */
[----:B------:R-:W-:-:S02]  /*ae20*/  IADD3.X R248, PT, PT, R248, UR38, RZ, P4, !PT ;  /* 0x00000026f8f87c10 */ /* 0x000fc4000a7fe4ff */
[----:B------:R-:W-:Y:S02]  /*ae30*/  IADD3.X R244, PT, PT, R244, UR38, RZ, P6, !PT ;  /* 0x00000026f4f47c10 */ /* 0x000fe4000b7fe4ff */
[----:B------:R-:W-:Y:S02]  /*ae40*/  IADD3.X R240, PT, PT, R240, UR38, RZ, P3, !PT ;  /* 0x00000026f0f07c10 */ /* 0x000fe40009ffe4ff */
[----:B------:R-:W-:Y:S02]  /*ae50*/  IADD3 R239, P4, PT, R239, UR18, RZ ;  /* 0x00000012efef7c10 */ /* 0x000fe4000ff9e0ff */
[----:B------:R-:W-:Y:S02]  /*ae60*/  IADD3 R234, P6, PT, R234, UR18, RZ ;  /* 0x00000012eaea7c10 */ /* 0x000fe4000ffde0ff */
[----:B------:R-:W-:Y:S02]  /*ae70*/  IADD3 R230, P3, PT, R230, UR18, RZ ;  /* 0x00000012e6e67c10 */ /* 0x000fe4000ff7e0ff */
[----:B------:R-:W-:-:S02]  /*ae80*/  IADD3.X R242, PT, PT, R242, UR38, RZ, P2, !PT ;  /* 0x00000026f2f27c10 */ /* 0x000fc400097fe4ff */
[----:B------:R-:W-:Y:S02]  /*ae90*/  IADD3 R232, P2, PT, R232, UR18, RZ ;  /* 0x00000012e8e87c10 */ /* 0x000fe4000ff5e0ff */
[----:B------:R-:W-:Y:S02]  /*aea0*/  IADD3.X R237, PT, PT, R237, UR38, RZ, P4, !PT ;  /* 0x00000026eded7c10 */ /* 0x000fe4000a7fe4ff */
[----:B------:R-:W-:Y:S02]  /*aeb0*/  IADD3.X R233, PT, PT, R233, UR38, RZ, P6, !PT ;  /* 0x00000026e9e97c10 */ /* 0x000fe4000b7fe4ff */
[----:B------:R-:W-:Y:S02]  /*aec0*/  IADD3.X R229, PT, PT, R229, UR38, RZ, P3, !PT ;  /* 0x00000026e5e57c10 */ /* 0x000fe40009ffe4ff */
[----:B------:R-:W-:Y:S02]  /*aed0*/  IADD3 R228, P4, PT, R228, UR18, RZ ;  /* 0x00000012e4e47c10 */ /* 0x000fe4000ff9e0ff */
[----:B------:R-:W-:-:S02]  /*aee0*/  IADD3 R224, P6, PT, R224, UR18, RZ ;  /* 0x00000012e0e07c10 */ /* 0x000fc4000ffde0ff */
[----:B------:R-:W-:Y:S02]  /*aef0*/  IADD3 R220, P3, PT, R220, UR18, RZ ;  /* 0x00000012dcdc7c10 */ /* 0x000fe4000ff7e0ff */
[----:B------:R-:W-:Y:S02]  /*af00*/  IADD3.X R231, PT, PT, R231, UR38, RZ, P2, !PT ;  /* 0x00000026e7e77c10 */ /* 0x000fe400097fe4ff */
[----:B------:R-:W-:Y:S02]  /*af10*/  IADD3 R222, P2, PT, R222, UR18, RZ ;  /* 0x00000012dede7c10 */ /* 0x000fe4000ff5e0ff */
[----:B------:R-:W-:Y:S02]  /*af20*/  IADD3.X R227, PT, PT, R227, UR38, RZ, P4, !PT ;  /* 0x00000026e3e37c10 */ /* 0x000fe4000a7fe4ff */
[----:B------:R-:W-:Y:S02]  /*af30*/  IADD3.X R223, PT, PT, R223, UR38, RZ, P6, !PT ;  /* 0x00000026dfdf7c10 */ /* 0x000fe4000b7fe4ff */
[----:B------:R-:W-:-:S02]  /*af40*/  IADD3.X R219, PT, PT, R219, UR38, RZ, P3, !PT ;  /* 0x00000026dbdb7c10 */ /* 0x000fc40009ffe4ff */
[----:B------:R-:W-:Y:S02]  /*af50*/  IADD3 R218, P4, PT, R218, UR18, RZ ;  /* 0x00000012dada7c10 */ /* 0x000fe4000ff9e0ff */
        /* <DEDUP_REMOVED lines=17> */
[----:B------:R-:W-:Y:S02]  /*b070*/  IADD3.X R201, PT, PT, R201, UR38, RZ, P2, !PT ;  /* 0x00000026c9c97c10 */ /* 0x000fe400097fe4ff */
[----:B------:R-:W-:Y:S02]  /*b080*/  IADD3.X R197, PT, PT, R197, UR38, RZ, P4, !PT ;  /* 0x00000026c5c57c10 */ /* 0x000fe4000a7fe4ff */
[----:B------:R-:W-:Y:S02]  /*b090*/  IADD3.X R194, PT, PT, R194, UR25, RZ, P3, !PT ;  /* 0x00000019c2c27c10 */ /* 0x000fe40009ffe4ff */
[----:B------:R-:W-:Y:S02]  /*b0a0*/  IADD3 R193, P4, PT, R193, UR11, RZ ;  /* 0x0000000bc1c17c10 */ /* 0x000fe4000ff9e0ff */
[----:B------:R-:W-:Y:S02]  /*b0b0*/  IADD3 R182, P3, PT, R182, UR11, RZ ;  /* 0x0000000bb6b67c10 */ /* 0x000fe4000ff7e0ff */
[----:B------:R-:W-:-:S02]  /*b0c0*/  IADD3.X R191, PT, PT, R191, UR25, RZ, P4, !PT ;  /* 0x00000019bfbf7c10 */ /* 0x000fc4000a7fe4ff */
[----:B------:R-:W-:Y:S02]  /*b0d0*/  IADD3.X R180, PT, PT, R180, UR25, RZ, P3, !PT ;  /* 0x00000019b4b47c10 */ /* 0x000fe40009ffe4ff */
[----:B------:R-:W-:Y:S02]  /*b0e0*/  IADD3 R179, P4, PT, R179, UR11, RZ ;  /* 0x0000000bb3b37c10 */ /* 0x000fe4000ff9e0ff */
[----:B------:R-:W-:Y:S02]  /*b0f0*/  IADD3 R170, P3, PT, R170, UR11, RZ ;  /* 0x0000000baaaa7c10 */ /* 0x000fe4000ff7e0ff */
[----:B------:R-:W-:Y:S02]  /*b100*/  IADD3.X R178, PT, PT, R178, UR25, RZ, P4, !PT ;  /* 0x00000019b2b27c10 */ /* 0x000fe4000a7fe4ff */
[----:B------:R-:W-:Y:S02]  /*b110*/  IADD3.X R169, PT, PT, R169, UR25, RZ, P3, !PT ;  /* 0x00000019a9a97c10 */ /* 0x000fe40009ffe4ff */
[----:B------:R-:W-:-:S02]  /*b120*/  IADD3 R168, P4, PT, R168, UR11, RZ ;  /* 0x0000000ba8a87c10 */ /* 0x000fc4000ff9e0ff */
[----:B------:R-:W-:Y:S02]  /*b130*/  IADD3 R50, P3, PT, R50, UR11, RZ ;  /* 0x0000000b32327c10 */ /* 0x000fe4000ff7e0ff */
[----:B------:R-:W-:Y:S02]  /*b140*/  IADD3.X R52, PT, PT, R52, UR25, RZ, P4, !PT ;  /* 0x0000001934347c10 */ /* 0x000fe4000a7fe4ff */
[----:B------:R-:W-:Y:S02]  /*b150*/  IADD3.X R51, PT, PT, R51, UR25, RZ, P3, !PT ;  /* 0x0000001933337c10 */ /* 0x000fe40009ffe4ff */
[----:B-----5:R-:W-:Y:S02]  /*b160*/  IADD3 R23, P4, PT, R23, UR11, RZ ;  /* 0x0000000b17177c10 */ /* 0x020fe4000ff9e0ff */
        /* <DEDUP_REMOVED lines=27> */
[----:B---3--:R-:W-:-:S04]  /*b320*/  IADD3 R107, P5, PT, R107, UR11, RZ ;  /* 0x0000000b6b6b7c10 */ /* 0x008fc8000ffbe0ff */
[----:B--2---:R-:W-:Y:S02]  /*b330*/  IADD3.X R104, PT, PT, R104, UR25, RZ, P5, !PT ;  /* 0x0000001968687c10 */ /* 0x004fe4000affe4ff */
        /* <DEDUP_REMOVED lines=9> */
[----:B----4-:R-:W-:Y:S02]  /*b3d0*/  IADD3 R106, P6, PT, R106, UR11, RZ ;  /* 0x0000000b6a6a7c10 */ /* 0x010fe4000ffde0ff */
[----:B------:R-:W-:Y:S02]  /*b3e0*/  IADD3.X R72, PT, PT, R72, UR25, RZ, P5, !PT ;  /* 0x0000001948487c10 */ /* 0x000fe4000affe4ff */
[----:B------:R-:W-:Y:S02]  /*b3f0*/  IADD3 R44, P5, PT, R44, UR11, RZ ;  /* 0x0000000b2c2c7c10 */ /* 0x000fe4000ffbe0ff */
[----:B------:R-:W-:-:S02]  /*b400*/  IADD3 R105, P2, PT, R105, UR11, RZ ;  /* 0x0000000b69697c10 */ /* 0x000fc4000ff5e0ff */
[----:B------:R-:W-:Y:S02]  /*b410*/  IADD3.X R102, PT, PT, R102, UR25, RZ, P6, !PT ;  /* 0x0000001966667c10 */ /* 0x000fe4000b7fe4ff */
[----:B------:R-:W-:Y:S02]  /*b420*/  IADD3 R188, P6, PT, R188, UR11, RZ ;  /* 0x0000000bbcbc7c10 */ /* 0x000fe4000ffde0ff */
[----:B------:R-:W-:Y:S02]  /*b430*/  IADD3.X R46, PT, PT, R46, UR25, RZ, P5, !PT ;  /* 0x000000192e2e7c10 */ /* 0x000fe4000affe4ff */
        /* <DEDUP_REMOVED lines=18> */
[----:B------:R-:W-:Y:S02]  /*b560*/  IADD3 R48, P2, PT, R48, UR11, RZ ;  /* 0x0000000b30307c10 */ /* 0x000fe4000ff5e0ff */
[----:B------:R-:W-:Y:S02]  /*b570*/  IADD3.X R75, PT, PT, R75, UR25, RZ, P6, !PT ;  /* 0x000000194b4b7c10 */ /* 0x000fe4000b7fe4ff */
[----:B------:R-:W-:-:S02]  /*b580*/  IADD3 R45, P6, PT, R45, UR11, RZ ;  /* 0x0000000b2d2d7c10 */ /* 0x000fc4000ffde0ff */
[----:B------:R-:W-:Y:S02]  /*b590*/  IADD3.X R49, PT, PT, R49, UR25, RZ, P2, !PT ;  /* 0x0000001931317c10 */ /* 0x000fe400097fe4ff */
[----:B------:R-:W-:Y:S02]  /*b5a0*/  IADD3 R19, P2, PT, R19, UR11, RZ ;  /* 0x0000000b13137c10 */ /* 0x000fe4000ff5e0ff */
[----:B------:R-:W-:Y:S02]  /*b5b0*/  IADD3.X R47, PT, PT, R47, UR25, RZ, P6, !PT ;  /* 0x000000192f2f7c10 */ /* 0x000fe4000b7fe4ff */
[----:B------:R-:W-:Y:S01]  /*b5c0*/  IADD3.X R63, PT, PT, R63, UR25, RZ, P5, !PT ;  /* 0x000000193f3f7c10 */ /* 0x000fe2000affe4ff */
[----:B------:R-:W0:Y:S01]  /*b5d0*/  SYNCS.PHASECHK.TRANS64.TRYWAIT P5, [UR6], R101 ;  /* 0x00000065ff0075a7 */ /* 0x000e2200080a1106 */
[----:B------:R-:W-:Y:S02]  /*b5e0*/  IADD3 R18, P6, PT, R18, UR11, RZ ;  /* 0x0000000b12127c10 */ /* 0x000fe4000ffde0ff */
[----:B------:R-:W-:-:S02]  /*b5f0*/  IADD3.X R21, PT, PT, R21, UR25, RZ, P2, !PT ;  /* 0x0000001915157c10 */ /* 0x000fc400097fe4ff */
[----:B------:R-:W-:Y:S02]  /*b600*/  IADD3 R95, P2, PT, R95, UR11, RZ ;  /* 0x0000000b5f5f7c10 */ /* 0x000fe4000ff5e0ff */
[----:B------:R-:W-:Y:S02]  /*b610*/  IADD3.X R20, PT, PT, R20, UR25, RZ, P6, !PT ;  /* 0x0000001914147c10 */ /* 0x000fe4000b7fe4ff */
[----:B------:R-:W-:Y:S02]  /*b620*/  IADD3 R83, P6, PT, R83, UR11, RZ ;  /* 0x0000000b53537c10 */ /* 0x000fe4000ffde0ff */
[----:B------:R-:W-:Y:S02]  /*b630*/  IADD3.X R96, PT, PT, R96, UR25, RZ, P2, !PT ;  /* 0x0000001960607c10 */ /* 0x000fe400097fe4ff */
        /* <DEDUP_REMOVED lines=10> */
[----:B------:R-:W-:Y:S01]  /*b6e0*/  IADD3 R33, P6, PT, R33, UR11, RZ ;  /* 0x0000000b21217c10 */ /* 0x000fe2000ffde0ff */
[----:B------:R-:W-:Y:S01]  /*b6f0*/  STL [R1+0x134], R107 ;  /* 0x0001346b01007387 */ /* 0x000fe20000100800 */
[----:B------:R-:W-:Y:S02]  /*b700*/  IADD3.X R12, PT, PT, R12, UR25, RZ, P2, !PT ;  /* 0x000000190c0c7c10 */ /* 0x000fe400097fe4ff */
[----:B------:R-:W-:Y:S01]  /*b710*/  IADD3 R7, P2, PT, R7, UR11, RZ ;  /* 0x0000000b07077c10 */ /* 0x000fe2000ff5e0ff */
[----:B------:R-:W-:Y:S01]  /*b720*/  STL [R1+0x12c], R106 ;  /* 0x00012c6a01007387 */ /* 0x000fe20000100800 */
[----:B------:R-:W-:-:S02]  /*b730*/  IADD3.X R35, PT, PT, R35, UR25, RZ, P6, !PT ;  /* 0x0000001923237c10 */ /* 0x000fc4000b7fe4ff */
[----:B------:R-:W-:Y:S01]  /*b740*/  IADD3 R56, P4, PT, R56, UR11, RZ ;  /* 0x0000000b38387c10 */ /* 0x000fe2000ff9e0ff */
[----:B------:R-:W-:Y:S01]  /*b750*/  STL [R1+0x124], R105 ;  /* 0x0001246901007387 */ /* 0x000fe20000100800 */
[----:B------:R-:W-:Y:S02]  /*b760*/  IADD3 R32, P6, PT, R32, UR11, RZ ;  /* 0x0000000b20207c10 */ /* 0x000fe4000ffde0ff */
[----:B------:R-:W-:Y:S01]  /*b770*/  IADD3 R89, P3, PT, R89, UR11, RZ ;  /* 0x0000000b59597c10 */ /* 0x000fe2000ff7e0ff */
[----:B------:R-:W-:Y:S01]  /*b780*/  STL [R1+0x130], R104 ;  /* 0x0001306801007387 */ /* 0x000fe20000100800 */
[----:B------:R-:W-:-:S03]  /*b790*/  IADD3.X R9, PT, PT, R9, UR25, RZ, P2, !PT ;  /* 0x0000001909097c10 */ /* 0x000fc600097fe4ff */
[----:B------:R1:W-:Y:S01]  /*b7a0*/  STL [R1+0x128], R102 ;  /* 0x0001286601007387 */ /* 0x0003e20000100800 */
[----:B------:R-:W-:Y:S02]  /*b7b0*/  IADD3 R6, P2, PT, R6, UR11, RZ ;  /* 0x0000000b06067c10 */ /* 0x000fe4000ff5e0ff */
[----:B------:R-:W-:Y:S02]  /*b7c0*/  IADD3.X R58, PT, PT, R58, UR25, RZ, P4, !PT ;  /* 0x000000193a3a7c10 */ /* 0x000fe4000a7fe4ff */
[----:B------:R-:W-:Y:S02]  /*b7d0*/  IADD3.X R34, PT, PT, R34, UR25, RZ, P6, !PT ;  /* 0x0000001922227c10 */ /* 0x000fe4000b7fe4ff */
[----:B------:R-:W-:Y:S02]  /*b7e0*/  IADD3.X R90, PT, PT, R90, UR25, RZ, P3, !PT ;  /* 0x000000195a5a7c10 */ /* 0x000fe40009ffe4ff */
[----:B-1----:R-:W-:Y:S02]  /*b7f0*/  SHF.R.U32.HI R102, RZ, 0x6, R103 ;  /* 0x00000006ff667819 */ /* 0x002fe40000011667 */
[----:B------:R-:W-:-:S02]  /*b800*/  IADD3 R55, P4, PT, R55, UR11, RZ ;  /* 0x0000000b37377c10 */ /* 0x000fc4000ff9e0ff */
[----:B------:R-:W-:Y:S02]  /*b810*/  IADD3 R30, P6, PT, R30, UR11, RZ ;  /* 0x0000000b1e1e7c10 */ /* 0x000fe4000ffde0ff */
[----:B------:R-:W-:Y:S02]  /*b820*/  IADD3 R77, P3, PT, R77, UR11, RZ ;  /* 0x0000000b4d4d7c10 */ /* 0x000fe4000ff7e0ff */
[----:B------:R-:W-:Y:S02]  /*b830*/  SGXT.U32 R102, R102, 0x1 ;  /* 0x000000016666781a */ /* 0x000fe40000000000 */
[----:B------:R-:W-:Y:S02]  /*b840*/  IADD3.X R8, PT, PT, R8, UR25, RZ, P2, !PT ;  /* 0x0000001908087c10 */ /* 0x000fe400097fe4ff */
[----:B------:R-:W-:Y:S02]  /*b850*/  IADD3 R3, P2, PT, R3, UR11, RZ ;  /* 0x0000000b03037c10 */ /* 0x000fe4000ff5e0ff */
[----:B------:R-:W-:-:S02]  /*b860*/  IADD3.X R57, PT, PT, R57, UR25, RZ, P4, !PT ;  /* 0x0000001939397c10 */ /* 0x000fc4000a7fe4ff */
[----:B------:R-:W-:Y:S02]  /*b870*/  IADD3.X R31, PT, PT, R31, UR25, RZ, P6, !PT ;  /* 0x000000191f1f7c10 */ /* 0x000fe4000b7fe4ff */
[----:B------:R-:W-:Y:S02]  /*b880*/  IADD3.X R78, PT, PT, R78, UR25, RZ, P3, !PT ;  /* 0x000000194e4e7c10 */ /* 0x000fe40009ffe4ff */
[----:B------:R-:W-:Y:S02]  /*b890*/  IADD3 R53, P4, PT, R53, UR11, RZ ;  /* 0x0000000b35357c10 */ /* 0x000fe4000ff9e0ff */
[----:B------:R-:W-:Y:S02]  /*b8a0*/  LOP3.LUT R102, R102, 0x2, RZ, 0xfc, !PT ;  /* 0x0000000266667812 */ /* 0x000fe400078efcff */
[----:B------:R-:W-:Y:S02]  /*b8b0*/  IADD3 R28, P6, PT, R28, UR11, RZ ;  /* 0x0000000b1c1c7c10 */ /* 0x000fe4000ffde0ff */
[----:B------:R-:W-:-:S02]  /*b8c0*/  IADD3 R2, P3, PT, R2, UR11, RZ ;  /* 0x0000000b02027c10 */ /* 0x000fc4000ff7e0ff */
[----:B------:R-:W-:Y:S02]  /*b8d0*/  IADD3.X R5, PT, PT, R5, UR25, RZ, P2, !PT ;  /* 0x0000001905057c10 */ /* 0x000fe400097fe4ff */
[----:B------:R-:W-:Y:S02]  /*b8e0*/  ISETP.GE.AND P2, PT, R102, UR22, PT ;  /* 0x0000001666007c0c */ /* 0x000fe4000bf46270 */
[----:B------:R-:W-:Y:S02]  /*b8f0*/  IADD3.X R54, PT, PT, R54, UR25, RZ, P4, !PT ;  /* 0x0000001936367c10 */ /* 0x000fe4000a7fe4ff */
[----:B------:R-:W-:Y:S02]  /*b900*/  IADD3.X R29, PT, PT, R29, UR25, RZ, P6, !PT ;  /* 0x000000191d1d7c10 */ /* 0x000fe4000b7fe4ff */
[----:B------:R-:W-:Y:S01]  /*b910*/  IADD3.X R4, PT, PT, R4, UR25, RZ, P3, !PT ;  /* 0x0000001904047c10 */ /* 0x000fe20009ffe4ff */
[----:B0-----:R-:W-:Y:S06]  /*b920*/  @!P5 BRA `(.L_x_8) ;  /* 0x0000005800b8d947 */ /* 0x001fec0003800000 */
.L_x_16:
[----:B------:R-:W0:Y:S01]  /*b930*/  S2R R119, SR_TID.X ;  /* 0x0000000000777919 */ /* 0x000e220000002100 */
[----:B------:R-:W-:Y:S02]  /*b940*/  PRMT R164, RZ, 0x7610, R164 ;  /* 0x00007610ffa47816 */ /* 0x000fe400000000a4 */
[----:B------:R-:W-:Y:S01]  /*b950*/  PRMT R116, RZ, 0x7610, R116 ;  /* 0x00007610ff747816 */ /* 0x000fe20000000074 */
[----:B------:R-:W1:Y:S01]  /*b960*/  S2R R102, SR_TID.X ;  /* 0x0000000000667919 */ /* 0x000e620000002100 */
[----:B------:R-:W2:Y:S02]  /*b970*/  S2R R103, SR_TID.X ;  /* 0x0000000000677919 */ /* 0x000ea40000002100 */
[----:B------:R-:W3:Y:S04]  /*b980*/  @!P2 LDG.E.U8 R164, desc[UR20][R28.64] ;  /* 0x000000141ca4a981 */ /* 0x000ee8000c1e1100 */
[----:B------:R4:W-:Y:S01]  /*b990*/  STL [R1+0x148], R227 ;  /* 0x000148e301007387 */ /* 0x0009e20000100800 */
[----:B------:R-:W-:-:S03]  /*b9a0*/  PRMT R148, RZ, 0x7610, R148 ;  /* 0x00007610ff947816 */ /* 0x000fc60000000094 */
[----:B------:R-:W-:Y:S04]  /*b9b0*/  STL [R1+0x144], R245 ;  /* 0x000144f501007387 */ /* 0x000fe80000100800 */
[----:B------:R0:W-:Y:S04]  /*b9c0*/  STL [R1+0x140], R244 ;  /* 0x000140f401007387 */ /* 0x0001e80000100800 */
[----:B------:R1:W-:Y:S01]  /*b9d0*/  STL [R1+0x13c], R0 ;  /* 0x00013c0001007387 */ /* 0x0003e20000100800 */
[----:B0-----:R-:W-:-:S03]  /*b9e0*/  SHF.R.U32.HI R118, RZ, 0x6, R119 ;  /* 0x00000006ff767819 */ /* 0x001fc60000011677 */
[----:B----4-:R-:W4:Y:S01]  /*b9f0*/  LDL R227, [R1+0x128] ;  /* 0x0001280001e37983 */ /* 0x010f220000100800 */
[----:B------:R-:W-:-:S03]  /*ba00*/  SGXT.U32 R118, R118, 0x1 ;  /* 0x000000017676781a */ /* 0x000fc60000000000 */
[----:B------:R-:W3:Y:S01]  /*ba10*/  LDL R121, [R1+0x12c] ;  /* 0x00012c0001797983 */ /* 0x000ee20000100800 */
[----:B-1----:R-:W-:Y:S02]  /*ba20*/  SHF.R.U32.HI R102, RZ, 0x6, R102 ;  /* 0x00000006ff667819 */ /* 0x002fe40000011666 */
[----:B------:R-:W-:Y:S02]  /*ba30*/  LOP3.LUT R118, R118, 0xc, RZ, 0xfc, !PT ;  /* 0x0000000c76767812 */ /* 0x000fe400078efcff */
[----:B------:R-:W-:Y:S02]  /*ba40*/  SGXT.U32 R102, R102, 0x1 ;  /* 0x000000016666781a */ /* 0x000fe40000000000 */
[----:B------:R-:W-:Y:S02]  /*ba50*/  ISETP.GE.AND P2, PT, R118, UR22, PT ;  /* 0x0000001676007c0c */ /* 0x000fe4000bf46270 */
[----:B------:R-:W0:Y:S01]  /*ba60*/  S2R R118, SR_TID.X ;  /* 0x0000000000767919 */ /* 0x000e220000002100 */
[----:B------:R-:W-:-:S04]  /*ba70*/  LOP3.LUT R102, R102, 0x4, RZ, 0xfc, !PT ;  /* 0x0000000466667812 */ /* 0x000fc800078efcff */
[----:B------:R-:W-:Y:S02]  /*ba80*/  ISETP.GE.AND P5, PT, R102, UR22, PT ;  /* 0x0000001666007c0c */ /* 0x000fe4000bfa6270 */
[--C-:B--2---:R-:W-:Y:S02]  /*ba90*/  SHF.R.U32.HI R102, RZ, 0x6, R103.reuse ;  /* 0x00000006ff667819 */ /* 0x104fe40000011667 */
[----:B------:R-:W-:Y:S02]  /*baa0*/  SHF.R.U32.HI R103, RZ, 0x6, R103 ;  /* 0x00000006ff677819 */ /* 0x000fe40000011667 */
[----:B------:R-:W-:Y:S02]  /*bab0*/  SGXT.U32 R102, R102, 0x1 ;  /* 0x000000016666781a */ /* 0x000fe40000000000 */
[----:B------:R-:W-:Y:S02]  /*bac0*/  SGXT.U32 R103, R103, 0x1 ;  /* 0x000000016767781a */ /* 0x000fe40000000000 */
[----:B------:R-:W-:-:S02]  /*bad0*/  LOP3.LUT R102, R102, 0x8, RZ, 0xfc, !PT ;  /* 0x0000000866667812 */ /* 0x000fc400078efcff */
[----:B------:R-:W-:Y:S02]  /*bae0*/  LOP3.LUT R103, R103, 0x6, RZ, 0xfc, !PT ;  /* 0x0000000667677812 */ /* 0x000fe400078efcff */
[----:B------:R-:W-:Y:S01]  /*baf0*/  ISETP.GE.AND P3, PT, R102, UR22, PT ;  /* 0x0000001666007c0c */ /* 0x000fe2000bf66270 */
[----:B------:R-:W-:Y:S01]  /*bb00*/  @!P0 IMAD.MOV.U32 R102, RZ, RZ, R2 ;  /* 0x000000ffff668224 */ /* 0x000fe200078e0002 */
[----:B------:R-:W-:Y:S01]  /*bb10*/  ISETP.GE.AND P4, PT, R103, UR22, PT ;  /* 0x0000001667007c0c */ /* 0x000fe2000bf86270 */
[----:B------:R-:W-:-:S05]  /*bb20*/  @!P0 IMAD.MOV.U32 R103, RZ, RZ, R4 ;  /* 0x000000ffff678224 */ /* 0x000fca00078e0004 */
[----:B------:R1:W2:Y:S01]  /*bb30*/  @!P0 LDG.E.U8 R116, desc[UR20][R102.64] ;  /* 0x0000001466748981 */ /* 0x0002a2000c1e1100 */
[----:B------:R-:W-:Y:S02]  /*bb40*/  PRMT R244, RZ, 0x7610, R244 ;  /* 0x00007610fff47816 */ /* 0x000fe400000000f4 */
[----:B------:R-:W-:Y:S02]  /*bb50*/  SHF.R.U32.HI R119, RZ, 0x6, R119 ;  /* 0x00000006ff777819 */ /* 0x000fe40000011677 */
[----:B0-----:R-:W-:Y:S02]  /*bb60*/  LEA.HI R0, R118, 0xe, RZ, 0x1a ;  /* 0x0000000e76007811 */ /* 0x001fe400078fd0ff */
[----:B------:R-:W-:Y:S01]  /*bb70*/  SGXT.U32 R119, R119, 0x1 ;  /* 0x000000017777781a */ /* 0x000fe20000000000 */
[----:B-1----:R-:W-:Y:S01]  /*bb80*/  @!P5 IMAD.MOV.U32 R102, RZ, RZ, R53 ;  /* 0x000000ffff66d224 */ /* 0x002fe200078e0035 */
[----:B------:R-:W-:Y:S01]  /*bb90*/  PRMT R120, RZ, 0x7610, R120 ;  /* 0x00007610ff787816 */ /* 0x000fe20000000078 */
[----:B------:R-:W-:Y:S01]  /*bba0*/  @!P5 IMAD.MOV.U32 R103, RZ, RZ, R54 ;  /* 0x000000ffff67d224 */ /* 0x000fe200078e0036 */
[----:B------:R-:W-:-:S04]  /*bbb0*/  LOP3.LUT R119, R119, 0xa, RZ, 0xfc, !PT ;  /* 0x0000000a77777812 */ /* 0x000fc800078efcff */
[----:B------:R0:W2:Y:S01]  /*bbc0*/  @!P5 LDG.E.U8 R148, desc[UR20][R102.64] ;  /* 0x000000146694d981 */ /* 0x0000a2000c1e1100 */
[----:B------:R-:W-:Y:S02]  /*bbd0*/  ISETP.GE.AND P5, PT, R0, UR22, PT ;  /* 0x0000001600007c0c */ /* 0x000fe4000bfa6270 */
[--C-:B------:R-:W-:Y:S02]  /*bbe0*/  SHF.R.U32.HI R0, RZ, 0x6, R118.reuse ;  /* 0x00000006ff007819 */ /* 0x100fe40000011676 */
[----:B------:R-:W-:-:S04]  /*bbf0*/  SHF.R.U32.HI R118, RZ, 0x6, R118 ;  /* 0x00000006ff767819 */ /* 0x000fc80000011676 */
[----:B------:R-:W-:Y:S01]  /*bc00*/  SGXT.U32 R118, R118, 0x1 ;  /* 0x000000017676781a */ /* 0x000fe20000000000 */
[----:B0-----:R-:W-:Y:S02]  /*bc10*/  @!P4 IMAD.MOV.U32 R102, RZ, RZ, R77 ;  /* 0x000000ffff66c224 */ /* 0x001fe400078e004d */
[----:B------:R-:W-:Y:S01]  /*bc20*/  @!P4 IMAD.MOV.U32 R103, RZ, RZ, R78 ;  /* 0x000000ffff67c224 */ /* 0x000fe200078e004e */
[----:B------:R-:W-:-:S04]  /*bc30*/  LOP3.LUT R118, R118, 0x10, RZ, 0xfc, !PT ;  /* 0x0000001076767812 */ /* 0x000fc800078efcff */
[----:B------:R0:W2:Y:S01]  /*bc40*/  @!P4 LDG.E.U8 R244, desc[UR20][R102.64] ;  /* 0x0000001466f4c981 */ /* 0x0000a2000c1e1100 */
[----:B------:R-:W-:Y:S02]  /*bc50*/  ISETP.GE.AND P4, PT, R118, UR22, PT ;  /* 0x0000001676007c0c */ /* 0x000fe4000bf86270 */
[----:B------:R-:W1:Y:S01]  /*bc60*/  S2R R118, SR_TID.X ;  /* 0x0000000000767919 */ /* 0x000e620000002100 */
[----:B------:R-:W-:Y:S01]  /*bc70*/  SGXT.U32 R0, R0, 0x1 ;  /* 0x000000010000781a */ /* 0x000fe20000000000 */
[----:B0-----:R-:W-:Y:S02]  /*bc80*/  @!P3 IMAD.MOV.U32 R102, RZ, RZ, R3 ;  /* 0x000000ffff66b224 */ /* 0x001fe400078e0003 */
[----:B------:R-:W-:Y:S01]  /*bc90*/  @!P3 IMAD.MOV.U32 R103, RZ, RZ, R5 ;  /* 0x000000ffff67b224 */ /* 0x000fe200078e0005 */
[----:B------:R-:W-:Y:S02]  /*bca0*/  LOP3.LUT R0, R0, 0x12, RZ, 0xfc, !PT ;  /* 0x0000001200007812 */ /* 0x000fe400078efcff */
[----:B------:R-:W-:-:S02]  /*bcb0*/  ISETP.GE.AND P0, PT, R119, UR22, PT ;  /* 0x0000001677007c0c */ /* 0x000fc4000bf06270 */
[----:B------:R0:W2:Y:S01]  /*bcc0*/  @!P3 LDG.E.U8 R120, desc[UR20][R102.64] ;  /* 0x000000146678b981 */ /* 0x0000a2000c1e1100 */
[----:B------:R-:W-:Y:S02]  /*bcd0*/  ISETP.GE.AND P3, PT, R0, UR22, PT ;  /* 0x0000001600007c0c */ /* 0x000fe4000bf66270 */
[----:B------:R-:W-:Y:S01]  /*bce0*/  PRMT R163, RZ, 0x7610, R163 ;  /* 0x00007610ffa37816 */ /* 0x000fe200000000a3 */
[----:B------:R-:W2:Y:S07]  /*bcf0*/  LDL R119, [R1+0x124] ;  /* 0x0001240001777983 */ /* 0x000eae0000100800 */
[----:B------:R-:W2:Y:S01]  /*bd00*/  @!P0 LDG.E.U8 R163, desc[UR20][R30.64] ;  /* 0x000000141ea38981 */ /* 0x000ea2000c1e1100 */
[----:B-1----:R-:W-:-:S02]  /*bd10*/  SHF.R.U32.HI R0, RZ, 0x6, R118 ;  /* 0x00000006ff007819 */ /* 0x002fc40000011676 */
[----:B------:R-:W-:-:S04]  /*bd20*/  SHF.R.U32.HI R118, RZ, 0x6, R118 ;  /* 0x00000006ff767819 */ /* 0x000fc80000011676 */
[----:B------:R-:W-:-:S04]  /*bd30*/  SGXT.U32 R118, R118, 0x1 ;  /* 0x000000017676781a */ /* 0x000fc80000000000 */
[----:B------:R-:W-:-:S04]  /*bd40*/  LOP3.LUT R118, R118, 0x14, RZ, 0xfc, !PT ;  /* 0x0000001476767812 */ /* 0x000fc800078efcff */
[----:B------:R-:W-:Y:S02]  /*bd50*/  ISETP.GE.AND P0, PT, R118, UR22, PT ;  /* 0x0000001676007c0c */ /* 0x000fe4000bf06270 */
[----:B------:R-:W1:Y:S01]  /*bd60*/  S2R R118, SR_TID.X ;  /* 0x0000000000767919 */ /* 0x000e620000002100 */
[----:B------:R-:W-:Y:S01]  /*bd70*/  SGXT.U32 R0, R0, 0x1 ;  /* 0x000000010000781a */ /* 0x000fe20000000000 */
[----:B0-----:R-:W-:Y:S01]  /*bd80*/  @!P2 IMAD.MOV.U32 R102, RZ, RZ, R55 ;  /* 0x000000ffff66a224 */ /* 0x001fe200078e0037 */
[----:B------:R-:W-:Y:S01]  /*bd90*/  PRMT R147, RZ, 0x7610, R147 ;  /* 0x00007610ff937816 */ /* 0x000fe20000000093 */
[----:B------:R-:W-:Y:S01]  /*bda0*/  @!P2 IMAD.MOV.U32 R103, RZ, RZ, R57 ;  /* 0x000000ffff67a224 */ /* 0x000fe200078e0039 */
[----:B------:R-:W-:-:S04]  /*bdb0*/  LOP3.LUT R0, R0, 0x16, RZ, 0xfc, !PT ;  /* 0x0000001600007812 */ /* 0x000fc800078efcff */
[----:B------:R0:W2:Y:S01]  /*bdc0*/  @!P2 LDG.E.U8 R147, desc[UR20][R102.64] ;  /* 0x000000146693a981 */ /* 0x0000a2000c1e1100 */
[----:B------:R-:W-:Y:S02]  /*bdd0*/  ISETP.GE.AND P2, PT, R0, UR22, PT ;  /* 0x0000001600007c0c */ /* 0x000fe4000bf46270 */
[----:B------:R-:W-:Y:S01]  /*bde0*/  PRMT R238, RZ, 0x7610, R238 ;  /* 0x00007610ffee7816 */ /* 0x000fe200000000ee */
[----:B0-----:R-:W-:Y:S02]  /*bdf0*/  @!P5 IMAD.MOV.U32 R102, RZ, RZ, R89 ;  /* 0x000000ffff66d224 */ /* 0x001fe400078e0059 */
[----:B------:R-:W-:-:S05]  /*be00*/  @!P5 IMAD.MOV.U32 R103, RZ, RZ, R90 ;  /* 0x000000ffff67d224 */ /* 0x000fca00078e005a */
[----:B------:R0:W2:Y:S01]  /*be10*/  @!P5 LDG.E.U8 R238, desc[UR20][R102.64] ;  /* 0x0000001466eed981 */ /* 0x0000a2000c1e1100 */
[----:B-1----:R-:W-:-:S04]  /*be20*/  SHF.R.U32.HI R0, RZ, 0x6, R118 ;  /* 0x00000006ff007819 */ /* 0x002fc80000011676 */
[----:B------:R-:W-:-:S04]  /*be30*/  SGXT.U32 R0, R0, 0x1 ;  /* 0x000000010000781a */ /* 0x000fc80000000000 */
[----:B------:R-:W-:-:S04]  /*be40*/  LOP3.LUT R0, R0, 0x18, RZ, 0xfc, !PT ;  /* 0x0000001800007812 */ /* 0x000fc800078efcff */
[----:B------:R-:W-:Y:S02]  /*be50*/  ISETP.GE.AND P5, PT, R0, UR22, PT ;  /* 0x0000001600007c0c */ /* 0x000fe4000bfa6270 */
[--C-:B------:R-:W-:Y:S02]  /*be60*/  SHF.R.U32.HI R0, RZ, 0x6, R118.reuse ;  /* 0x00000006ff007819 */ /* 0x100fe40000011676 */
[----:B------:R-:W-:Y:S01]  /*be70*/  SHF.R.U32.HI R118, RZ, 0x6, R118 ;  /* 0x00000006ff767819 */ /* 0x000fe20000011676 */
[----:B0-----:R-:W-:Y:S01]  /*be80*/  @!P4 IMAD.MOV.U32 R102, RZ, RZ, R6 ;  /* 0x000000ffff66c224 */ /* 0x001fe200078e0006 */
[----:B------:R-:W-:Y:S02]  /*be90*/  PRMT R123, RZ, 0x7610, R123 ;  /* 0x00007610ff7b7816 */ /* 0x000fe4000000007b */
[----:B------:R-:W-:Y:S01]  /*bea0*/  SGXT.U32 R118, R118, 0x1 ;  /* 0x000000017676781a */ /* 0x000fe20000000000 */
[----:B------:R-:W-:-:S03]  /*beb0*/  @!P4 IMAD.MOV.U32 R103, RZ, RZ, R8 ;  /* 0x000000ffff67c224 */ /* 0x000fc600078e0008 */
[----:B------:R-:W-:Y:S02]  /*bec0*/  LOP3.LUT R118, R118, 0x1a, RZ, 0xfc, !PT ;  /* 0x0000001a76767812 */ /* 0x000fe400078efcff */
[----:B------:R0:W2:Y:S02]  /*bed0*/  @!P4 LDG.E.U8 R123, desc[UR20][R102.64] ;  /* 0x00000014667bc981 */ /* 0x0000a4000c1e1100 */
[----:B------:R-:W-:Y:S02]  /*bee0*/  ISETP.GE.AND P4, PT, R118, UR22, PT ;  /* 0x0000001676007c0c */ /* 0x000fe4000bf86270 */
[----:B------:R-:W1:Y:S01]  /*bef0*/  S2R R118, SR_TID.X ;  /* 0x0000000000767919 */ /* 0x000e620000002100 */
[----:B------:R-:W-:Y:S02]  /*bf00*/  SGXT.U32 R0, R0, 0x1 ;  /* 0x000000010000781a */ /* 0x000fe40000000000 */
[----:B------:R-:W-:Y:S01]  /*bf10*/  PRMT R162, RZ, 0x7610, R162 ;  /* 0x00007610ffa27816 */ /* 0x000fe200000000a2 */
[----:B0-----:R-:W-:-:S02]  /*bf20*/  @!P3 IMAD.MOV.U32 R102, RZ, RZ, R32 ;  /* 0x000000ffff66b224 */ /* 0x001fc400078e0020 */
[----:B------:R-:W-:Y:S01]  /*bf30*/  @!P3 IMAD.MOV.U32 R103, RZ, RZ, R34 ;  /* 0x000000ffff67b224 */ /* 0x000fe200078e0022 */
[----:B------:R-:W-:Y:S02]  /*bf40*/  LOP3.LUT R0, R0, 0x1c, RZ, 0xfc, !PT ;  /* 0x0000001c00007812 */ /* 0x000fe400078efcff */
[----:B------:R-:W-:Y:S02]  /*bf50*/  PRMT R146, RZ, 0x7610, R146 ;  /* 0x00007610ff927816 */ /* 0x000fe40000000092 */
[----:B------:R0:W2:Y:S01]  /*bf60*/  @!P3 LDG.E.U8 R162, desc[UR20][R102.64] ;  /* 0x0000001466a2b981 */ /* 0x0000a2000c1e1100 */
[----:B------:R-:W-:Y:S01]  /*bf70*/  ISETP.GE.AND P3, PT, R0, UR22, PT ;  /* 0x0000001600007c0c */ /* 0x000fe2000bf66270 */
[----:B0-----:R-:W-:Y:S02]  /*bf80*/  @!P0 IMAD.MOV.U32 R102, RZ, RZ, R56 ;  /* 0x000000ffff668224 */ /* 0x001fe400078e0038 */
[----:B------:R-:W-:-:S05]  /*bf90*/  @!P0 IMAD.MOV.U32 R103, RZ, RZ, R58 ;  /* 0x000000ffff678224 */ /* 0x000fca00078e003a */
[----:B------:R0:W2:Y:S01]  /*bfa0*/  @!P0 LDG.E.U8 R146, desc[UR20][R102.64] ;  /* 0x0000001466928981 */ /* 0x0000a2000c1e1100 */
[----:B-1----:R-:W-:Y:S02]  /*bfb0*/  SHF.R.U32.HI R0, RZ, 0x6, R118 ;  /* 0x00000006ff007819 */ /* 0x002fe40000011676 */
[----:B------:R-:W-:-:S04]  /*bfc0*/  LEA.HI R118, R118, 0x1e, RZ, 0x1a ;  /* 0x0000001e76767811 */ /* 0x000fc800078fd0ff */
        /* <DEDUP_REMOVED lines=31> */
[----:B------:R-:W-:-:S04]  /*c1c0*/  LOP3.LUT R0, R0, 0x26, RZ, 0xfc, !PT ;  /* 0x0000002600007812 */ /* 0x000fc800078efcff */
[----:B------:R0:W2:Y:S01]  /*c1d0*/  @!P3 LDG.E.U8 R145, desc[UR20][R102.64] ;  /* 0x000000146691b981 */ /* 0x0000a2000c1e1100 */
[----:B------:R-:W-:Y:S02]  /*c1e0*/  ISETP.GE.AND P3, PT, R0, UR22, PT ;  /* 0x0000001600007c0c */ /* 0x000fe4000bf66270 */
[----:B------:R-:W-:Y:S01]  /*c1f0*/  PRMT R187, RZ, 0x7610, R187 ;  /* 0x00007610ffbb7816 */ /* 0x000fe200000000bb */
[----:B0-----:R-:W-:Y:S01]  /*c200*/  @!P0 IMAD.MOV.U32 R102, RZ, RZ, R91 ;  /* 0x000000ffff668224 */ /* 0x001fe200078e005b */
[--C-:B-1----:R-:W-:Y:S02]  /*c210*/  SHF.R.U32.HI R0, RZ, 0x6, R118.reuse ;  /* 0x00000006ff007819 */ /* 0x102fe40000011676 */
[----:B------:R-:W-:Y:S01]  /*c220*/  SHF.R.U32.HI R118, RZ, 0x6, R118 ;  /* 0x00000006ff767819 */ /* 0x000fe20000011676 */
[----:B------:R-:W-:-:S03]  /*c230*/  @!P0 IMAD.MOV.U32 R103, RZ, RZ, R92 ;  /* 0x000000ffff678224 */ /* 0x000fc600078e005c */
[----:B------:R-:W-:Y:S02]  /*c240*/  SGXT.U32 R118, R118, 0x1 ;  /* 0x000000017676781a */ /* 0x000fe40000000000 */
[----:B------:R0:W2:Y:S02]  /*c250*/  @!P0 LDG.E.U8 R187, desc[UR20][R102.64] ;  /* 0x0000001466bb8981 */ /* 0x0000a4000c1e1100 */
        /* <DEDUP_REMOVED lines=10> */
[----:B------:R-:W-:Y:S02]  /*c300*/  PRMT R160, RZ, 0x7610, R160 ;  /* 0x00007610ffa07816 */ /* 0x000fe400000000a0 */
[----:B------:R-:W-:-:S04]  /*c310*/  PRMT R144, RZ, 0x7610, R144 ;  /* 0x00007610ff907816 */ /* 0x000fc80000000090 */
[----:B------:R-:W2:Y:S01]  /*c320*/  @!P5 LDG.E.U8 R160, desc[UR20][R36.64] ;  /* 0x0000001424a0d981 */ /* 0x000ea2000c1e1100 */
[----:B0-----:R-:W-:Y:S01]  /*c330*/  @!P4 IMAD.MOV.U32 R102, RZ, RZ, R61 ;  /* 0x000000ffff66c224 */ /* 0x001fe200078e003d */
[----:B-1----:R-:W-:-:S04]  /*c340*/  SHF.R.U32.HI R0, RZ, 0x6, R118 ;  /* 0x00000006ff007819 */ /* 0x002fc80000011676 */
[----:B------:R-:W-:-:S04]  /*c350*/  SGXT.U32 R0, R0, 0x1 ;  /* 0x000000010000781a */ /* 0x000fc80000000000 */
[----:B------:R-:W-:Y:S01]  /*c360*/  LOP3.LUT R0, R0, 0x2c, RZ, 0xfc, !PT ;  /* 0x0000002c00007812 */ /* 0x000fe200078efcff */
[----:B------:R-:W-:-:S03]  /*c370*/  @!P4 IMAD.MOV.U32 R103, RZ, RZ, R63 ;  /* 0x000000ffff67c224 */ /* 0x000fc600078e003f */
[----:B------:R-:W-:Y:S02]  /*c380*/  ISETP.GE.AND P5, PT, R0, UR22, PT ;  /* 0x0000001600007c0c */ /* 0x000fe4000bfa6270 */
[----:B------:R-:W-:Y:S01]  /*c390*/  SHF.R.U32.HI R0, RZ, 0x6, R118 ;  /* 0x00000006ff007819 */ /* 0x000fe20000011676 */
[----:B------:R0:W2:Y:S01]  /*c3a0*/  @!P4 LDG.E.U8 R144, desc[UR20][R102.64] ;  /* 0x000000146690c981 */ /* 0x0000a2000c1e1100 */
[----:B------:R-:W-:-:S04]  /*c3b0*/  LEA.HI R118, R118, 0x2e, RZ, 0x1a ;  /* 0x0000002e76767811 */ /* 0x000fc800078fd0ff */
[----:B------:R-:W-:Y:S02]  /*c3c0*/  ISETP.GE.AND P4, PT, R118, UR22, PT ;  /* 0x0000001676007c0c */ /* 0x000fe4000bf86270 */
[----:B------:R-:W1:Y:S01]  /*c3d0*/  S2R R118, SR_TID.X ;  /* 0x0000000000767919 */ /* 0x000e620000002100 */
[----:B------:R-:W-:Y:S02]  /*c3e0*/  SGXT.U32 R0, R0, 0x1 ;  /* 0x000000010000781a */ /* 0x000fe40000000000 */
[----:B------:R-:W-:Y:S01]  /*c3f0*/  PRMT R186, RZ, 0x7610, R186 ;  /* 0x00007610ffba7816 */ /* 0x000fe200000000ba */
[----:B0-----:R-:W-:Y:S02]  /*c400*/  @!P3 IMAD.MOV.U32 R102, RZ, RZ, R81 ;  /* 0x000000ffff66b224 */ /* 0x001fe400078e0051 */
        /* <DEDUP_REMOVED lines=8> */
[--C-:B-1----:R-:W-:Y:S02]  /*c490*/  SHF.R.U32.HI R0, RZ, 0x6, R118.reuse ;  /* 0x00000006ff007819 */ /* 0x102fe40000011676 */
        /* <DEDUP_REMOVED lines=89> */
[----:B------:R-:W-:Y:S01]  /*ca30*/  PRMT R129, RZ, 0x7610, R129 ;  /* 0x00007610ff817816 */ /* 0x000fe20000000081 */
[----:B0-----:R-:W-:Y:S01]  /*ca40*/  @!P2 IMAD.MOV.U32 R102, RZ, RZ, R22 ;  /* 0x000000ffff66a224 */ /* 0x001fe200078e0016 */
[----:B------:R-:W-:Y:S01]  /*ca50*/  SGXT.U32 R0, R0, 0x1 ;  /* 0x000000010000781a */ /* 0x000fe20000000000 */
[----:B------:R-:W-:Y:S01]  /*ca60*/  @!P2 IMAD.MOV.U32 R103, RZ, RZ, R24 ;  /* 0x000000ffff67a224 */ /* 0x000fe200078e0018 */
[----:B------:R-:W-:Y:S02]  /*ca70*/  PRMT R130, RZ, 0x7610, R130 ;  /* 0x00007610ff827816 */ /* 0x000fe40000000082 */
[----:B------:R-:W-:Y:S02]  /*ca80*/  LOP3.LUT R0, R0, 0x68, RZ, 0xfc, !PT ;  /* 0x0000006800007812 */ /* 0x000fe400078efcff */
[----:B------:R0:W2:Y:S02]  /*ca90*/  @!P2 LDG.E.U8 R129, desc[UR20][R102.64] ;  /* 0x000000146681a981 */ /* 0x0000a4000c1e1100 */
[----:B------:R-:W-:Y:S01]  /*caa0*/  ISETP.GE.AND P2, PT, R0, UR22, PT ;  /* 0x0000001600007c0c */ /* 0x000fe2000bf46270 */
[----:B0-----:R-:W-:-:S02]  /*cab0*/  @!P5 IMAD.MOV.U32 R102, RZ, RZ, R23 ;  /* 0x000000ffff66d224 */ /* 0x001fc400078e0017 */
[----:B------:R-:W-:-:S05]  /*cac0*/  @!P5 IMAD.MOV.U32 R103, RZ, RZ, R25 ;  /* 0x000000ffff67d224 */ /* 0x000fca00078e0019 */
[----:B------:R0:W2:Y:S01]  /*cad0*/  @!P5 LDG.E.U8 R130, desc[UR20][R102.64] ;  /* 0x000000146682d981 */ /* 0x0000a2000c1e1100 */
[----:B-1----:R-:W-:-:S04]  /*cae0*/  LEA.HI R0, R118, 0x3e, RZ, 0x1a ;  /* 0x0000003e76007811 */ /* 0x002fc800078fd0ff */
[----:B------:R-:W-:Y:S02]  /*caf0*/  ISETP.GE.AND P5, PT, R0, UR22, PT ;  /* 0x0000001600007c0c */ /* 0x000fe4000bfa6270 */
[--C-:B------:R-:W-:Y:S02]  /*cb00*/  SHF.R.U32.HI R0, RZ, 0x6, R118.reuse ;  /* 0x00000006ff007819 */ /* 0x100fe40000011676 */
[----:B------:R-:W-:Y:S02]  /*cb10*/  SHF.R.U32.HI R118, RZ, 0x6, R118 ;  /* 0x00000006ff767819 */ /* 0x000fe40000011676 */
[----:B------:R-:W-:Y:S02]  /*cb20*/  PRMT R157, RZ, 0x7610, R157 ;  /* 0x00007610ff9d7816 */ /* 0x000fe4000000009d */
[----:B------:R-:W-:-:S04]  /*cb30*/  SGXT.U32 R118, R118, 0x1 ;  /* 0x000000017676781a */ /* 0x000fc80000000000 */
[----:B------:R-:W-:Y:S01]  /*cb40*/  LOP3.LUT R118, R118, 0x70, RZ, 0xfc, !PT ;  /* 0x0000007076767812 */ /* 0x000fe200078efcff */
[----:B------:R-:W2:Y:S03]  /*cb50*/  @!P4 LDG.E.U8 R157, desc[UR20][R42.64] ;  /* 0x000000142a9dc981 */ /* 0x000ea6000c1e1100 */
[----:B------:R-:W-:Y:S02]  /*cb60*/  ISETP.GE.AND P4, PT, R118, UR22, PT ;  /* 0x0000001676007c0c */ /* 0x000fe4000bf86270 */
[----:B------:R-:W1:Y:S01]  /*cb70*/  S2R R118, SR_TID.X ;  /* 0x0000000000767919 */ /* 0x000e620000002100 */
[----:B------:R-:W-:Y:S02]  /*cb80*/  SGXT.U32 R0, R0, 0x1 ;  /* 0x000000010000781a */ /* 0x000fe40000000000 */
[----:B------:R-:W-:Y:S02]  /*cb90*/  PRMT R131, RZ, 0x7610, R131 ;  /* 0x00007610ff837816 */ /* 0x000fe40000000083 */
[----:B------:R-:W-:-:S04]  /*cba0*/  LOP3.LUT R0, R0, 0x78, RZ, 0xfc, !PT ;  /* 0x0000007800007812 */ /* 0x000fc800078efcff */
[----:B------:R-:W2:Y:S01]  /*cbb0*/  @!P3 LDG.E.U8 R131, desc[UR20][R26.64] ;  /* 0x000000141a83b981 */ /* 0x000ea2000c1e1100 */
[----:B------:R-:W-:Y:S01]  /*cbc0*/  ISETP.GE.AND P3, PT, R0, UR22, PT ;  /* 0x0000001600007c0c */ /* 0x000fe2000bf66270 */
[----:B0-----:R-:W-:Y:S01]  /*cbd0*/  @!P0 IMAD.MOV.U32 R102, RZ, RZ, R67 ;  /* 0x000000ffff668224 */ /* 0x001fe200078e0043 */
[----:B------:R-:W-:Y:S01]  /*cbe0*/  PRMT R141, RZ, 0x7610, R141 ;  /* 0x00007610ff8d7816 */ /* 0x000fe2000000008d */
        /* <DEDUP_REMOVED lines=30> */
[----:B------:R0:W3:Y:S02]  /*cdd0*/  @!P4 LDG.E.U8 R166, desc[UR20][R102.64] ;  /* 0x0000001466a6c981 */ /* 0x0000e4000c1e1100 */
        /* <DEDUP_REMOVED lines=8> */
[----:B------:R0:W3:Y:S01]  /*ce60*/  @!P3 LDG.E.U8 R165, desc[UR20][R102.64] ;  /* 0x0000001466a5b981 */ /* 0x0000e2000c1e1100 */
[----:B------:R-:W-:Y:S01]  /*ce70*/  ISETP.GE.AND P3, PT, R0, UR22, PT ;  /* 0x0000001600007c0c */ /* 0x000fe2000bf66270 */
[----:B0-----:R-:W-:Y:S02]  /*ce80*/  @!P0 IMAD.MOV.U32 R102, RZ, RZ, R44 ;  /* 0x000000ffff668224 */ /* 0x001fe400078e002c */
[----:B------:R-:W-:-:S05]  /*ce90*/  @!P0 IMAD.MOV.U32 R103, RZ, RZ, R46 ;  /* 0x000000ffff678224 */ /* 0x000fca00078e002e */
[----:B------:R0:W3:Y:S01]  /*cea0*/  @!P0 LDG.E.U8 R156, desc[UR20][R102.64] ;  /* 0x00000014669c8981 */ /* 0x0000e2000c1e1100 */
[----:B-1----:R-:W-:Y:S02]  /*ceb0*/  SHF.R.U32.HI R0, RZ, 0x6, R118 ;  /* 0x00000006ff007819 */ /* 0x002fe40000011676 */
[----:B------:R-:W-:-:S04]  /*cec0*/  LEA.HI R118, R118, 0x4e, RZ, 0x1a ;  /* 0x0000004e76767811 */ /* 0x000fc800078fd0ff */
[----:B------:R-:W-:Y:S02]  /*ced0*/  ISETP.GE.AND P0, PT, R118, UR22, PT ;  /* 0x0000001676007c0c */ /* 0x000fe4000bf06270 */
[----:B------:R-:W1:Y:S01]  /*cee0*/  S2R R118, SR_TID.X ;  /* 0x0000000000767919 */ /* 0x000e620000002100 */
[----:B------:R-:W-:Y:S01]  /*cef0*/  PRMT R140, RZ, 0x7610, R140 ;  /* 0x00007610ff8c7816 */ /* 0x000fe2000000008c */
[----:B0-----:R-:W-:Y:S02]  /*cf00*/  @!P2 IMAD.MOV.U32 R102, RZ, RZ, R68 ;  /* 0x000000ffff66a224 */ /* 0x001fe400078e0044 */
[----:B------:R-:W-:Y:S01]  /*cf10*/  @!P2 IMAD.MOV.U32 R103, RZ, RZ, R70 ;  /* 0x000000ffff67a224 */ /* 0x000fe200078e0046 */
[----:B------:R-:W-:Y:S02]  /*cf20*/  SGXT.U32 R0, R0, 0x1 ;  /* 0x000000010000781a */ /* 0x000fe40000000000 */
[----:B------:R-:W-:Y:S02]  /*cf30*/  PRMT R115, RZ, 0x7610, R115 ;  /* 0x00007610ff737816 */ /* 0x000fe40000000073 */
[----:B------:R0:W3:Y:S01]  /*cf40*/  @!P2 LDG.E.U8 R140, desc[UR20][R102.64] ;  /* 0x00000014668ca981 */ /* 0x0000e2000c1e1100 */
[----:B------:R-:W-:-:S02]  /*cf50*/  LOP3.LUT R0, R0, 0x52, RZ, 0xfc, !PT ;  /* 0x0000005200007812 */ /* 0x000fc400078efcff */
[----:B------:R-:W-:Y:S02]  /*cf60*/  PRMT R155, RZ, 0x7610, R155 ;  /* 0x00007610ff9b7816 */ /* 0x000fe4000000009b */
[----:B------:R-:W-:Y:S01]  /*cf70*/  ISETP.GE.AND P2, PT, R0, UR22, PT ;  /* 0x0000001600007c0c */ /* 0x000fe2000bf46270 */
[----:B0-----:R-:W-:Y:S02]  /*cf80*/  @!P5 IMAD.MOV.U32 R102, RZ, RZ, R85 ;  /* 0x000000ffff66d224 */ /* 0x001fe400078e0055 */
[----:B------:R-:W-:-:S05]  /*cf90*/  @!P5 IMAD.MOV.U32 R103, RZ, RZ, R86 ;  /* 0x000000ffff67d224 */ /* 0x000fca00078e0056 */
[----:B------:R0:W3:Y:S01]  /*cfa0*/  @!P5 LDG.E.U8 R115, desc[UR20][R102.64] ;  /* 0x000000146673d981 */ /* 0x0000e2000c1e1100 */
[----:B------:R-:W-:Y:S02]  /*cfb0*/  PRMT R139, RZ, 0x7610, R139 ;  /* 0x00007610ff8b7816 */ /* 0x000fe4000000008b */
[----:B-1----:R-:W-:Y:S01]  /*cfc0*/  SHF.R.U32.HI R0, RZ, 0x6, R118 ;  /* 0x00000006ff007819 */ /* 0x002fe20000011676 */
[----:B0-----:R-:W-:Y:S02]  /*cfd0*/  @!P4 IMAD.MOV.U32 R102, RZ, RZ, R45 ;  /* 0x000000ffff66c224 */ /* 0x001fe400078e002d */
[----:B------:R-:W-:Y:S01]  /*cfe0*/  @!P4 IMAD.MOV.U32 R103, RZ, RZ, R47 ;  /* 0x000000ffff67c224 */ /* 0x000fe200078e002f */
[----:B------:R-:W-:-:S04]  /*cff0*/  SGXT.U32 R0, R0, 0x1 ;  /* 0x000000010000781a */ /* 0x000fc80000000000 */
[----:B------:R0:W3:Y:S01]  /*d000*/  @!P4 LDG.E.U8 R155, desc[UR20][R102.64] ;  /* 0x00000014669bc981 */ /* 0x0000e2000c1e1100 */
[----:B------:R-:W-:Y:S01]  /*d010*/  LOP3.LUT R0, R0, 0x54, RZ, 0xfc, !PT ;  /* 0x0000005400007812 */ /* 0x000fe200078efcff */
[----:B0-----:R-:W-:Y:S02]  /*d020*/  @!P3 IMAD.MOV.U32 R102, RZ, RZ, R71 ;  /* 0x000000ffff66b224 */ /* 0x001fe400078e0047 */
[----:B------:R-:W-:-:S05]  /*d030*/  @!P3 IMAD.MOV.U32 R103, RZ, RZ, R72 ;  /* 0x000000ffff67b224 */ /* 0x000fca00078e0048 */
[----:B------:R0:W4:Y:S01]  /*d040*/  @!P3 LDG.E.U8 R139, desc[UR20][R102.64] ;  /* 0x00000014668bb981 */ /* 0x000122000c1e1100 */
[----:B------:R-:W-:Y:S02]  /*d050*/  ISETP.GE.AND P3, PT, R0, UR22, PT ;  /* 0x0000001600007c0c */ /* 0x000fe4000bf66270 */
[----:B------:R-:W-:Y:S02]  /*d060*/  SHF.R.U32.HI R0, RZ, 0x6, R118 ;  /* 0x00000006ff007819 */ /* 0x000fe40000011676 */
[----:B------:R-:W-:Y:S02]  /*d070*/  PRMT R101, RZ, 0x7610, R101 ;  /* 0x00007610ff657816 */ /* 0x000fe40000000065 */
[----:B------:R-:W-:Y:S01]  /*d080*/  SGXT.U32 R0, R0, 0x1 ;  /* 0x000000010000781a */ /* 0x000fe20000000000 */
[----:B0-----:R-:W-:Y:S02]  /*d090*/  @!P0 IMAD.MOV.U32 R102, RZ, RZ, R97 ;  /* 0x000000ffff668224 */ /* 0x001fe400078e0061 */
[----:B------:R-:W-:Y:S01]  /*d0a0*/  @!P0 IMAD.MOV.U32 R103, RZ, RZ, R98 ;  /* 0x000000ffff678224 */ /* 0x000fe200078e0062 */
[----:B------:R-:W-:-:S04]  /*d0b0*/  LOP3.LUT R0, R0, 0x56, RZ, 0xfc, !PT ;  /* 0x0000005600007812 */ /* 0x000fc800078efcff */
[----:B------:R0:W4:Y:S01]  /*d0c0*/  @!P0 LDG.E.U8 R101, desc[UR20][R102.64] ;  /* 0x0000001466658981 */ /* 0x000122000c1e1100 */
[----:B------:R-:W-:Y:S02]  /*d0d0*/  ISETP.GE.AND P0, PT, R0, UR22, PT ;  /* 0x0000001600007c0c */ /* 0x000fe4000bf06270 */
[----:B------:R-:W-:Y:S02]  /*d0e0*/  SHF.R.U32.HI R0, RZ, 0x6, R118 ;  /* 0x00000006ff007819 */ /* 0x000fe40000011676 */
[----:B------:R-:W-:Y:S02]  /*d0f0*/  PRMT R154, RZ, 0x7610, R154 ;  /* 0x00007610ff9a7816 */ /* 0x000fe4000000009a */
[----:B------:R-:W-:-:S04]  /*d100*/  SGXT.U32 R0, R0, 0x1 ;  /* 0x000000010000781a */ /* 0x000fc80000000000 */
[----:B------:R-:W-:Y:S01]  /*d110*/  LOP3.LUT R0, R0, 0x5a, RZ, 0xfc, !PT ;  /* 0x0000005a00007812 */ /* 0x000fe200078efcff */
[----:B------:R-:W4:Y:S01]  /*d120*/  @!P2 LDG.E.U8 R154, desc[UR20][R48.64] ;  /* 0x00000014309aa981 */ /* 0x000f22000c1e1100 */
[----:B------:R-:W-:Y:S01]  /*d130*/  PRMT R138, RZ, 0x7610, R138 ;  /* 0x00007610ff8a7816 */ /* 0x000fe2000000008a */
[----:B0-----:R-:W-:Y:S01]  /*d140*/  @!P3 IMAD.MOV.U32 R102, RZ, RZ, R73 ;  /* 0x000000ffff66b224 */ /* 0x001fe200078e0049 */
[----:B------:R-:W-:Y:S01]  /*d150*/  ISETP.GE.AND P2, PT, R0, UR22, PT ;  /* 0x0000001600007c0c */ /* 0x000fe2000bf46270 */
[----:B------:R-:W-:Y:S01]  /*d160*/  @!P3 IMAD.MOV.U32 R103, RZ, RZ, R75 ;  /* 0x000000ffff67b224 */ /* 0x000fe200078e004b */
[----:B------:R-:W-:Y:S02]  /*d170*/  SHF.R.U32.HI R0, RZ, 0x6, R118 ;  /* 0x00000006ff007819 */ /* 0x000fe40000011676 */
[----:B------:R-:W-:Y:S02]  /*d180*/  PRMT R114, RZ, 0x7610, R114 ;  /* 0x00007610ff727816 */ /* 0x000fe40000000072 */
[----:B------:R-:W-:Y:S01]  /*d190*/  SGXT.U32 R0, R0, 0x1 ;  /* 0x000000010000781a */ /* 0x000fe20000000000 */
[----:B------:R0:W4:Y:S03]  /*d1a0*/  @!P3 LDG.E.U8 R138, desc[UR20][R102.64] ;  /* 0x00000014668ab981 */ /* 0x000126000c1e1100 */
[----:B------:R-:W-:-:S02]  /*d1b0*/  LOP3.LUT R0, R0, 0x5c, RZ, 0xfc, !PT ;  /* 0x0000005c00007812 */ /* 0x000fc400078efcff */
[----:B------:R-:W-:Y:S01]  /*d1c0*/  PRMT R153, RZ, 0x7610, R153 ;  /* 0x00007610ff997816 */ /* 0x000fe20000000099 */
[----:B0-----:R-:W-:-:S05]  /*d1d0*/  @!P0 IMAD.MOV.U32 R102, RZ, RZ, R87 ;  /* 0x000000ffff668224 */ /* 0x001fca00078e0057 */
[----:B------:R-:W4:Y:S01]  /*d1e0*/  @!P2 LDG.E.U8 R153, desc[UR20][R50.64] ;  /* 0x000000143299a981 */ /* 0x000f22000c1e1100 */
[----:B------:R-:W-:-:S05]  /*d1f0*/  @!P0 IMAD.MOV.U32 R103, RZ, RZ, R88 ;  /* 0x000000ffff678224 */ /* 0x000fca00078e0058 */
[----:B------:R0:W4:Y:S01]  /*d200*/  @!P0 LDG.E.U8 R114, desc[UR20][R102.64] ;  /* 0x0000001466728981 */ /* 0x000122000c1e1100 */
[----:B------:R-:W-:Y:S02]  /*d210*/  ISETP.GE.AND P0, PT, R0, UR22, PT ;  /* 0x0000001600007c0c */ /* 0x000fe4000bf06270 */
[----:B------:R-:W-:-:S04]  /*d220*/  LEA.HI R0, R118, 0x5e, RZ, 0x1a ;  /* 0x0000005e76007811 */ /* 0x000fc800078fd0ff */
        /* <DEDUP_REMOVED lines=54> */
[----:B------:R-:W-:-:S02]  /*d590*/  LOP3.LUT R0, R0, 0x6c, RZ, 0xfc, !PT ;  /* 0x0000006c00007812 */ /* 0x000fc400078efcff */
[----:B------:R-:W-:Y:S02]  /*d5a0*/  PRMT R149, RZ, 0x7610, R149 ;  /* 0x00007610ff957816 */ /* 0x000fe40000000095 */
[----:B------:R2:W4:Y:S01]  /*d5b0*/  @!P0 LDG.E.U8 R150, desc[UR20][R102.64] ;  /* 0x0000001466968981 */ /* 0x000522000c1e1100 */
[----:B------:R-:W-:Y:S02]  /*d5c0*/  ISETP.GE.AND P0, PT, R0, UR22, PT ;  /* 0x0000001600007c0c */ /* 0x000fe4000bf06270 */
[----:B------:R-:W-:Y:S01]  /*d5d0*/  LEA.HI R0, R118, 0x6e, RZ, 0x1a ;  /* 0x0000006e76007811 */ /* 0x000fe200078fd0ff */
[----:B--2---:R-:W-:Y:S02]  /*d5e0*/  @!P2 IMAD.MOV.U32 R102, RZ, RZ, R119 ;  /* 0x000000ffff66a224 */ /* 0x004fe400078e0077 */
[----:B------:R-:W-:Y:S01]  /*d5f0*/  @!P2 IMAD.MOV.U32 R103, RZ, RZ, R196 ;  /* 0x000000ffff67a224 */ /* 0x000fe200078e00c4 */
[----:B------:R-:W2:Y:S04]  /*d600*/  LDL R119, [R1+0x130] ;  /* 0x0001300001777983 */ /* 0x000ea80000100800 */
[----:B------:R0:W2:Y:S01]  /*d610*/  @!P2 LDG.E.U8 R149, desc[UR20][R102.64] ;  /* 0x000000146695a981 */ /* 0x0000a2000c1e1100 */
[----:B------:R-:W-:-:S02]  /*d620*/  ISETP.GE.AND P2, PT, R0, UR22, PT ;  /* 0x0000001600007c0c */ /* 0x000fc4000bf46270 */
[----:B------:R-:W-:Y:S02]  /*d630*/  SHF.R.U32.HI R0, RZ, 0x6, R118 ;  /* 0x00000006ff007819 */ /* 0x000fe40000011676 */
[----:B------:R-:W2:Y:S01]  /*d640*/  LDL R118, [R1+0x134] ;  /* 0x0001340001767983 */ /* 0x000ea20000100800 */
        /* <DEDUP_REMOVED lines=16> */
[----:B------:R-:W-:Y:S01]  /*d750*/  SHF.R.U32.HI R0, RZ, 0x6, R245 ;  /* 0x00000006ff007819 */ /* 0x000fe200000116f5 */
[----:B0-----:R-:W-:Y:S01]  /*d760*/  @!P0 IMAD.MOV.U32 R102, RZ, RZ, R190 ;  /* 0x000000ffff668224 */ /* 0x001fe200078e00be */
[----:B------:R-:W-:Y:S02]  /*d770*/  PRMT R134, RZ, 0x7610, R134 ;  /* 0x00007610ff867816 */ /* 0x000fe40000000086 */
[----:B------:R-:W-:Y:S01]  /*d780*/  SGXT.U32 R0, R0, 0x1 ;  /* 0x000000010000781a */ /* 0x000fe20000000000 */
[----:B------:R-:W-:-:S03]  /*d790*/  @!P0 IMAD.MOV.U32 R103, RZ, RZ, R189 ;  /* 0x000000ffff678224 */ /* 0x000fc600078e00bd */
[----:B------:R-:W-:Y:S02]  /*d7a0*/  LOP3.LUT R0, R0, 0x7c, RZ, 0xfc, !PT ;  /* 0x0000007c00007812 */ /* 0x000fe400078efcff */
[----:B------:R0:W2:Y:S01]  /*d7b0*/  @!P0 LDG.E.U8 R134, desc[UR20][R102.64] ;  /* 0x0000001466868981 */ /* 0x0000a2000c1e1100 */
[----:B------:R-:W-:Y:S02]  /*d7c0*/  PRMT R110, RZ, 0x7610, R110 ;  /* 0x00007610ff6e7816 */ /* 0x000fe4000000006e */
[----:B------:R-:W-:Y:S02]  /*d7d0*/  ISETP.GE.AND P0, PT, R0, UR22, PT ;  /* 0x0000001600007c0c */ /* 0x000fe4000bf06270 */
[----:B------:R-:W-:Y:S01]  /*d7e0*/  LEA.HI R0, R245, 0x7e, RZ, 0x1a ;  /* 0x0000007ef5007811 */ /* 0x000fe200078fd0ff */
[----:B0-----:R-:W-:Y:S02]  /*d7f0*/  @!P2 IMAD.MOV.U32 R102, RZ, RZ, R193 ;  /* 0x000000ffff66a224 */ /* 0x001fe400078e00c1 */
[----:B------:R-:W-:-:S05]  /*d800*/  @!P2 IMAD.MOV.U32 R103, RZ, RZ, R191 ;  /* 0x000000ffff67a224 */ /* 0x000fca00078e00bf */
[----:B------:R3:W2:Y:S01]  /*d810*/  @!P2 LDG.E.U8 R110, desc[UR20][R102.64] ;  /* 0x00000014666ea981 */ /* 0x0006a2000c1e1100 */
[----:B------:R-:W-:Y:S02]  /*d820*/  ISETP.GE.AND P2, PT, R0, UR22, PT ;  /* 0x0000001600007c0c */ /* 0x000fe4000bf46270 */
[----:B------:R-:W-:Y:S02]  /*d830*/  PRMT R133, RZ, 0x7610, R133 ;  /* 0x00007610ff857816 */ /* 0x000fe40000000085 */
[----:B------:R-:W-:Y:S01]  /*d840*/  PRMT R109, RZ, 0x7610, R109 ;  /* 0x00007610ff6d7816 */ /* 0x000fe2000000006d */
[----:B---3--:R-:W-:Y:S02]  /*d850*/  @!P0 IMAD.MOV.U32 R102, RZ, RZ, R121 ;  /* 0x000000ffff668224 */ /* 0x008fe400078e0079 */
[----:B----4-:R-:W-:Y:S01]  /*d860*/  @!P0 IMAD.MOV.U32 R103, RZ, RZ, R227 ;  /* 0x000000ffff678224 */ /* 0x010fe200078e00e3 */
[----:B------:R-:W-:Y:S01]  /*d870*/  LOP3.LUT R0, R245, 0x7f, RZ, 0xc0, !PT ;  /* 0x0000007ff5007812 */ /* 0x000fe200078ec0ff */
[----:B------:R-:W3:Y:S04]  /*d880*/  LDL R227, [R1+0xe4] ;  /* 0x0000e40001e37983 */ /* 0x000ee80000100800 */
[----:B------:R2:W4:Y:S01]  /*d890*/  @!P0 LDG.E.U8 R133, desc[UR20][R102.64] ;  /* 0x0000001466858981 */ /* 0x000522000c1e1100 */
[----:B------:R-:W-:-:S02]  /*d8a0*/  ISETP.GE.AND P0, PT, R0, UR22, PT ;  /* 0x0000001600007c0c */ /* 0x000fc4000bf06270 */
[----:B------:R-:W-:Y:S01]  /*d8b0*/  PRMT R108, RZ, 0x7610, R108 ;  /* 0x00007610ff6c7816 */ /* 0x000fe2000000006c */
[----:B------:R-:W3:Y:S01]  /*d8c0*/  LDL R121, [R1+0xe8] ;  /* 0x0000e80001797983 */ /* 0x000ee20000100800 */
[----:B------:R-:W-:Y:S02]  /*d8d0*/  PRMT R107, RZ, 0x7610, R107 ;  /* 0x00007610ff6b7816 */ /* 0x000fe4000000006b */
[----:B------:R-:W-:Y:S02]  /*d8e0*/  PRMT R106, RZ, 0x7610, R106 ;  /* 0x00007610ff6a7816 */ /* 0x000fe4000000006a */
[----:B------:R-:W-:Y:S01]  /*d8f0*/  PRMT R105, RZ, 0x7610, R105 ;  /* 0x00007610ff697816 */ /* 0x000fe20000000069 */
[----:B--2---:R-:W-:Y:S02]  /*d900*/  @!P2 IMAD.MOV.U32 R103, RZ, RZ, R119 ;  /* 0x000000ffff67a224 */ /* 0x004fe400078e0077 */
[----:B------:R-:W2:Y:S01]  /*d910*/  LDL R119, [R1+0x64] ;  /* 0x0000640001777983 */ /* 0x000ea20000100800 */
[----:B------:R-:W-:-:S03]  /*d920*/  @!P2 IMAD.MOV.U32 R102, RZ, RZ, R118 ;  /* 0x000000ffff66a224 */ /* 0x000fc600078e0076 */
[----:B------:R-:W2:Y:S04]  /*d930*/  LDL R118, [R1+0x68] ;  /* 0x0000680001767983 */ /* 0x000ea80000100800 */
[----:B------:R0:W2:Y:S01]  /*d940*/  @!P2 LDG.E.U8 R109, desc[UR20][R102.64] ;  /* 0x00000014666da981 */ /* 0x0000a2000c1e1100 */
[----:B------:R-:W-:Y:S01]  /*d950*/  BAR.SYNC.DEFER_BLOCKING 0x0 ;  /* 0x0000000000007b1d */ /* 0x000fe20000010000 */
[----:B0-----:R-:W-:Y:S02]  /*d960*/  @!P0 IMAD.MOV.U32 R102, RZ, RZ, R198 ;  /* 0x000000ffff668224 */ /* 0x001fe400078e00c6 */
[----:B------:R-:W-:-:S05]  /*d970*/  @!P0 IMAD.MOV.U32 R103, RZ, RZ, R197 ;  /* 0x000000ffff678224 */ /* 0x000fca00078e00c5 */
[----:B------:R0:W2:Y:S02]  /*d980*/  @!P0 LDG.E.U8 R108, desc[UR20][R102.64] ;  /* 0x00000014666c8981 */ /* 0x0000a4000c1e1100 */
        /* <DEDUP_REMOVED lines=8> */
[----:B------:R0:W2:Y:S04]  /*da10*/  @!P0 LDG.E.U8 R105, desc[UR20][R102.64] ;  /* 0x0000001466698981 */ /* 0x0000a8000c1e1100 */
[----:B------:R-:W0:Y:S04]  /*da20*/  LDL R102, [R1+0x24] ;  /* 0x0000240001667983 */ /* 0x000e280000100800 */
[----:B------:R-:W0:Y:S01]  /*da30*/  LDL R103, [R1+0x28] ;  /* 0x0000280001677983 */ /* 0x000e220000100800 */
[----:B------:R-:W-:-:S03]  /*da40*/  PRMT R104, RZ, 0x7610, R104 ;  /* 0x00007610ff687816 */ /* 0x000fc60000000068 */
[----:B------:R-:W-:Y:S04]  /*da50*/  STS.U8 [R0+UR9+0x4000], R116 ;  /* 0x0040007400007988 */ /* 0x000fe80008000009 */
[----:B------:R-:W-:Y:S04]  /*da60*/  STS.U8 [R0+UR9+0x4200], R120 ;  /* 0x0042007800007988 */ /* 0x000fe80008000009 */
[----:B------:R-:W-:Y:S04]  /*da70*/  STS.U8 [R0+UR9+0x4400], R123 ;  /* 0x0044007b00007988 */ /* 0x000fe80008000009 */
[----:B------:R-:W-:Y:S04]  /*da80*/  STS.U8 [R0+UR9+0x4600], R122 ;  /* 0x0046007a00007988 */ /* 0x000fe80008000009 */
[----:B------:R1:W-:Y:S04]  /*da90*/  STS.U8 [R0+UR9+0x4800], R125 ;  /* 0x0048007d00007988 */ /* 0x0003e80008000009 */
[----:B------:R3:W-:Y:S04]  /*daa0*/  STS.U8 [R0+UR9+0x4a00], R124 ;  /* 0x004a007c00007988 */ /* 0x0007e80008000009 */
[----:B-1----:R-:W4:Y:S04]  /*dab0*/  LDL R125, [R1+0x30] ;  /* 0x00003000017d7983 */ /* 0x002f280000100800 */
[----:B---3--:R-:W4:Y:S01]  /*dac0*/  LDL R124, [R1+0x2c] ;  /* 0x00002c00017c7983 */ /* 0x008f220000100800 */
[----:B0-----:R-:W-:-:S04]  /*dad0*/  @!P0 LOP3.LUT R103, R103, R102, RZ, 0x3c, !PT ;  /* 0x0000006667678212 */ /* 0x001fc800078e3cff */
[----:B------:R-:W-:-:S04]  /*dae0*/  @!P0 LOP3.LUT R102, R103, R102, RZ, 0x3c, !PT ;  /* 0x0000006667668212 */ /* 0x000fc800078e3cff */
[----:B------:R-:W-:-:S05]  /*daf0*/  @!P0 LOP3.LUT R103, R103, R102, RZ, 0x3c, !PT ;  /* 0x0000006667678212 */ /* 0x000fca00078e3cff */
[----:B------:R0:W3:Y:S02]  /*db00*/  @!P0 LDG.E.U8 R104, desc[UR20][R102.64] ;  /* 0x0000001466688981 */ /* 0x0000e4000c1e1100 */
[----:B0-----:R-:W-:-:S06]  /*db10*/  PRMT R103, RZ, 0x7610, R103 ;  /* 0x00007610ff677816 */ /* 0x001fcc0000000067 */
[----:B--2---:R0:W2:Y:S04]  /*db20*/  @!P0 LDG.E.U8 R103, desc[UR20][R118.64] ;  /* 0x0000001476678981 */ /* 0x0040a8000c1e1100 */
[----:B------:R-:W0:Y:S04]  /*db30*/  LDL R118, [R1+0xa4] ;  /* 0x0000a40001767983 */ /* 0x000e280000100800 */
[----:B------:R-:W0:Y:S01]  /*db40*/  LDL R119, [R1+0xa8] ;  /* 0x0000a80001777983 */ /* 0x000e220000100800 */
[----:B------:R-:W-:Y:S02]  /*db50*/  PRMT R102, RZ, 0x7610, R102 ;  /* 0x00007610ff667816 */ /* 0x000fe40000000066 */
[----:B------:R-:W-:Y:S01]  /*db60*/  PRMT R116, RZ, 0x7610, R116 ;  /* 0x00007610ff747816 */ /* 0x000fe20000000074 */
[----:B------:R-:W-:-:S02]  /*db70*/  @!P0 IMAD.MOV.U32 R120, RZ, RZ, R200 ;  /* 0x000000ffff788224 */ /* 0x000fc400078e00c8 */
[----:B------:R-:W-:Y:S02]  /*db80*/  @!P0 IMAD.MOV.U32 R122, RZ, RZ, R232 ;  /* 0x000000ffff7a8224 */ /* 0x000fe400078e00e8 */
[----:B------:R-:W-:Y:S01]  /*db90*/  @!P0 IMAD.MOV.U32 R123, RZ, RZ, R231 ;  /* 0x000000ffff7b8224 */ /* 0x000fe200078e00e7 */
[----:B----4-:R-:W-:-:S04]  /*dba0*/  @!P0 LOP3.LUT R125, R125, R124, RZ, 0x3c, !PT ;  /* 0x0000007c7d7d8212 */ /* 0x010fc800078e3cff */
[----:B------:R-:W-:-:S04]  /*dbb0*/  @!P0 LOP3.LUT R124, R125, R124, RZ, 0x3c, !PT ;  /* 0x0000007c7d7c8212 */ /* 0x000fc800078e3cff */
[----:B------:R-:W-:Y:S01]  /*dbc0*/  @!P0 LOP3.LUT R125, R125, R124, RZ, 0x3c, !PT ;  /* 0x0000007c7d7d8212 */ /* 0x000fe200078e3cff */
[----:B------:R1:W-:Y:S04]  /*dbd0*/  STS.U8 [R0+UR9+0x4c00], R127 ;  /* 0x004c007f00007988 */ /* 0x0003e80008000009 */
[----:B------:R4:W-:Y:S04]  /*dbe0*/  STS.U8 [R0+UR9+0x4e00], R126 ;  /* 0x004e007e00007988 */ /* 0x0009e80008000009 */
[----:B-1----:R-:W2:Y:S04]  /*dbf0*/  LDL R127, [R1+0xb0] ;  /* 0x0000b000017f7983 */ /* 0x002ea80000100800 */
[----:B----4-:R-:W2:Y:S01]  /*dc00*/  LDL R126, [R1+0xac] ;  /* 0x0000ac00017e7983 */ /* 0x010ea20000100800 */
[----:B0-----:R-:W-:-:S04]  /*dc10*/  @!P0 LOP3.LUT R119, R119, R118, RZ, 0x3c, !PT ;  /* 0x0000007677778212 */ /* 0x001fc800078e3cff */
[----:B------:R-:W-:-:S04]  /*dc20*/  @!P0 LOP3.LUT R118, R119, R118, RZ, 0x3c, !PT ;  /* 0x0000007677768212 */ /* 0x000fc800078e3cff */
[----:B------:R-:W-:-:S05]  /*dc30*/  @!P0 LOP3.LUT R119, R119, R118, RZ, 0x3c, !PT ;  /* 0x0000007677778212 */ /* 0x000fca00078e3cff */
[----:B------:R0:W4:Y:S02]  /*dc40*/  @!P0 LDG.E.U8 R102, desc[UR20][R118.64] ;  /* 0x0000001476668981 */ /* 0x000124000c1e1100 */
[----:B0-----:R-:W-:Y:S02]  /*dc50*/  @!P0 IMAD.MOV.U32 R118, RZ, RZ, R121 ;  /* 0x000000ffff768224 */ /* 0x001fe400078e0079 */
[----:B------:R-:W-:Y:S02]  /*dc60*/  @!P0 IMAD.MOV.U32 R119, RZ, RZ, R227 ;  /* 0x000000ffff778224 */ /* 0x000fe400078e00e3 */
[----:B------:R-:W-:Y:S01]  /*dc70*/  @!P0 IMAD.MOV.U32 R121, RZ, RZ, R199 ;  /* 0x000000ffff798224 */ /* 0x000fe200078e00c7 */
[----:B------:R-:W3:Y:S04]  /*dc80*/  LDL R227, [R1+0xf0] ;  /* 0x0000f00001e37983 */ /* 0x000ee80000100800 */
[----:B------:R0:W3:Y:S02]  /*dc90*/  @!P0 LDG.E.U8 R116, desc[UR20][R118.64] ;  /* 0x0000001476748981 */ /* 0x0000e4000c1e1100 */
[----:B0-----:R-:W-:-:S02]  /*dca0*/  PRMT R118, RZ, 0x7610, R118 ;  /* 0x00007610ff767816 */ /* 0x001fc40000000076 */
[----:B------:R-:W-:-:S04]  /*dcb0*/  PRMT R119, RZ, 0x7610, R119 ;  /* 0x00007610ff777816 */ /* 0x000fc80000000077 */
[----:B------:R0:W3:Y:S02]  /*dcc0*/  @!P0 LDG.E.U8 R118, desc[UR20][R120.64] ;  /* 0x0000001478768981 */ /* 0x0000e4000c1e1100 */
[----:B0-----:R-:W-:Y:S02]  /*dcd0*/  @!P0 IMAD.MOV.U32 R120, RZ, RZ, R216 ;  /* 0x000000ffff788224 */ /* 0x001fe400078e00d8 */
[----:B------:R-:W-:-:S05]  /*dce0*/  @!P0 IMAD.MOV.U32 R121, RZ, RZ, R215 ;  /* 0x000000ffff798224 */ /* 0x000fca00078e00d7 */
[----:B------:R0:W3:Y:S02]  /*dcf0*/  @!P0 LDG.E.U8 R119, desc[UR20][R120.64] ;  /* 0x0000001478778981 */ /* 0x0000e4000c1e1100 */
[----:B0-----:R-:W-:Y:S02]  /*dd00*/  PRMT R120, RZ, 0x7610, R120 ;  /* 0x00007610ff787816 */ /* 0x001fe40000000078 */
[----:B------:R-:W-:-:S04]  /*dd10*/  PRMT R121, RZ, 0x7610, R121 ;  /* 0x00007610ff797816 */ /* 0x000fc80000000079 */
[----:B------:R0:W3:Y:S02]  /*dd20*/  @!P0 LDG.E.U8 R120, desc[UR20][R122.64] ;  /* 0x000000147a788981 */ /* 0x0000e4000c1e1100 */
[----:B0-----:R-:W-:Y:S02]  /*dd30*/  @!P0 IMAD.MOV.U32 R122, RZ, RZ, R249 ;  /* 0x000000ffff7a8224 */ /* 0x001fe400078e00f9 */
[----:B------:R-:W-:-:S05]  /*dd40*/  @!P0 IMAD.MOV.U32 R123, RZ, RZ, R248 ;  /* 0x000000ffff7b8224 */ /* 0x000fca00078e00f8 */
[----:B------:R0:W3:Y:S02]  /*dd50*/  @!P0 LDG.E.U8 R121, desc[UR20][R122.64] ;  /* 0x000000147a798981 */ /* 0x0000e4000c1e1100 */
[----:B0-----:R-:W-:-:S06]  /*dd60*/  PRMT R122, RZ, 0x7610, R122 ;  /* 0x00007610ff7a7816 */ /* 0x001fcc000000007a */
[----:B------:R0:W3:Y:S04]  /*dd70*/  @!P0 LDG.E.U8 R122, desc[UR20][R124.64] ;  /* 0x000000147c7a8981 */ /* 0x0000e8000c1e1100 */
[----:B------:R-:W0:Y:S04]  /*dd80*/  LDL R124, [R1+0x6c] ;  /* 0x00006c00017c7983 */ /* 0x000e280000100800 */
[----:B------:R-:W0:Y:S01]  /*dd90*/  LDL R125, [R1+0x70] ;  /* 0x00007000017d7983 */ /* 0x000e220000100800 */
[----:B------:R-:W-:Y:S02]  /*dda0*/  PRMT R123, RZ, 0x7610, R123 ;  /* 0x00007610ff7b7816 */ /* 0x000fe4000000007b */
[----:B--2---:R-:W-:-:S04]  /*ddb0*/  @!P0 LOP3.LUT R127, R127, R126, RZ, 0x3c, !PT ;  /* 0x0000007e7f7f8212 */ /* 0x004fc800078e3cff */
[----:B------:R-:W-:-:S04]  /*ddc0*/  @!P0 LOP3.LUT R126, R127, R126, RZ, 0x3c, !PT ;  /* 0x0000007e7f7e8212 */ /* 0x000fc800078e3cff */
[----:B------:R-:W-:Y:S02]  /*ddd0*/  @!P0 LOP3.LUT R127, R127, R126, RZ, 0x3c, !PT ;  /* 0x0000007e7f7f8212 */ /* 0x000fe400078e3cff */
[----:B0-----:R-:W-:-:S04]  /*dde0*/  @!P0 LOP3.LUT R125, R125, R124, RZ, 0x3c, !PT ;  /* 0x0000007c7d7d8212 */ /* 0x001fc800078e3cff */
[----:B------:R-:W-:-:S04]  /*ddf0*/  @!P0 LOP3.LUT R124, R125, R124, RZ, 0x3c, !PT ;  /* 0x0000007c7d7c8212 */ /* 0x000fc800078e3cff */
[----:B------:R-:W-:-:S05]  /*de00*/  @!P0 LOP3.LUT R125, R125, R124, RZ, 0x3c, !PT ;  /* 0x0000007c7d7d8212 */ /* 0x000fca00078e3cff */
[----:B------:R0:W2:Y:S02]  /*de10*/  @!P0 LDG.E.U8 R123, desc[UR20][R124.64] ;  /* 0x000000147c7b8981 */ /* 0x0000a4000c1e1100 */
[----:B0-----:R-:W-:-:S06]  /*de20*/  PRMT R124, RZ, 0x7610, R124 ;  /* 0x00007610ff7c7816 */ /* 0x001fcc000000007c */
[----:B------:R3:W2:Y:S04]  /*de30*/  @!P0 LDG.E.U8 R124, desc[UR20][R126.64] ;  /* 0x000000147e7c8981 */ /* 0x0006a8000c1e1100 */
[----:B------:R-:W2:Y:S01]  /*de40*/  LDL R127, [R1+0xec] ;  /* 0x0000ec00017f7983 */ /* 0x000ea20000100800 */
[----:B------:R-:W-:Y:S01]  /*de50*/  PRMT R125, RZ, 0x7610, R125 ;  /* 0x00007610ff7d7816 */ /* 0x000fe2000000007d */
[----:B---3--:R-:W-:Y:S02]  /*de60*/  @!P0 IMAD.MOV.U32 R126, RZ, RZ, R227 ;  /* 0x000000ffff7e8224 */ /* 0x008fe400078e00e3 */
[----:B------:R-:W-:Y:S04]  /*de70*/  STS.U8 [R0+UR9+0x5000], R167 ;  /* 0x005000a700007988 */ /* 0x000fe80008000009 */
[----:B------:R0:W-:Y:S04]  /*de80*/  STS.U8 [R0+UR9+0x5200], R128 ;  /* 0x0052008000007988 */ /* 0x0001e80008000009 */
[----:B------:R1:W-:Y:S04]  /*de90*/  STS.U8 [R0+UR9+0x5400], R129 ;  /* 0x0054008100007988 */ /* 0x0003e80008000009 */
[----:B------:R-:W3:Y:S01]  /*dea0*/  LDL R227, [R1+0x38] ;  /* 0x0000380001e37983 */ /* 0x000ee20000100800 */
[----:B0-----:R-:W-:-:S02]  /*deb0*/  PRMT R128, RZ, 0x7610, R128 ;  /* 0x00007610ff807816 */ /* 0x001fc40000000080 */
[----:B-1----:R-:W-:Y:S01]  /*dec0*/  PRMT R129, RZ, 0x7610, R129 ;  /* 0x00007610ff817816 */ /* 0x002fe20000000081 */
[----:B------:R0:W-:Y:S04]  /*ded0*/  STS.U8 [R0+UR9+0x5600], R130 ;  /* 0x0056008200007988 */ /* 0x0001e80008000009 */
[----:B------:R1:W-:Y:S01]  /*dee0*/  STS.U8 [R0+UR9+0x5800], R131 ;  /* 0x0058008300007988 */ /* 0x0003e20008000009 */
[----:B0-----:R-:W-:Y:S02]  /*def0*/  PRMT R130, RZ, 0x7610, R130 ;  /* 0x00007610ff827816 */ /* 0x001fe40000000082 */
[----:B-1----:R-:W-:Y:S01]  /*df00*/  PRMT R131, RZ, 0x7610, R131 ;  /* 0x00007610ff837816 */ /* 0x002fe20000000083 */
[----:B--2---:R0:W2:Y:S02]  /*df10*/  @!P0 LDG.E.U8 R125, desc[UR20][R126.64] ;  /* 0x000000147e7d8981 */ /* 0x0040a4000c1e1100 */
[----:B0-----:R-:W-:-:S02]  /*df20*/  @!P0 IMAD.MOV.U32 R126, RZ, RZ, R202 ;  /* 0x000000ffff7e8224 */ /* 0x001fc400078e00ca */
        /* <DEDUP_REMOVED lines=11> */
[----:B------:R-:W2:Y:S01]  /*dfe0*/  LDL R127, [R1+0x34] ;  /* 0x00003400017f7983 */ /* 0x000ea20000100800 */
[----:B---3--:R-:W-:-:S03]  /*dff0*/  @!P0 IMAD.MOV.U32 R126, RZ, RZ, R227 ;  /* 0x000000ffff7e8224 */ /* 0x008fc600078e00e3 */
[----:B------:R0:W-:Y:S02]  /*e000*/  STS.U8 [R0+UR9+0x5a00], R132 ;  /* 0x005a008400007988 */ /* 0x0001e40008000009 */
[----:B0-----:R-:W-:-:S06]  /*e010*/  PRMT R132, RZ, 0x7610, R132 ;  /* 0x00007610ff847816 */ /* 0x001fcc0000000084 */
[----:B--2---:R0:W2:Y:S04]  /*e020*/  @!P0 LDG.E.U8 R132, desc[UR20][R126.64] ;  /* 0x000000147e848981 */ /* 0x0040a8000c1e1100 */
[----:B------:R-:W0:Y:S04]  /*e030*/  LDL R126, [R1+0x74] ;  /* 0x00007400017e7983 */ /* 0x000e280000100800 */
[----:B------:R-:W0:Y:S04]  /*e040*/  LDL R127, [R1+0x78] ;  /* 0x00007800017f7983 */ /* 0x000e280000100800 */
[----:B------:R1:W-:Y:S02]  /*e050*/  STS.U8 [R0+UR9+0x5c00], R166 ;  /* 0x005c00a600007988 */ /* 0x0003e40008000009 */
[----:B-1----:R-:W-:-:S02]  /*e060*/  PRMT R166, RZ, 0x7610, R166 ;  /* 0x00007610ffa67816 */ /* 0x002fc400000000a6 */
[----:B0-----:R-:W-:-:S04]  /*e070*/  @!P0 LOP3.LUT R127, R127, R126, RZ, 0x3c, !PT ;  /* 0x0000007e7f7f8212 */ /* 0x001fc800078e3cff */
[----:B------:R-:W-:-:S04]  /*e080*/  @!P0 LOP3.LUT R126, R127, R126, RZ, 0x3c, !PT ;  /* 0x0000007e7f7e8212 */ /* 0x000fc800078e3cff */
[----:B------:R-:W-:-:S05]  /*e090*/  @!P0 LOP3.LUT R127, R127, R126, RZ, 0x3c, !PT ;  /* 0x0000007e7f7f8212 */ /* 0x000fca00078e3cff */
[----:B------:R0:W3:Y:S04]  /*e0a0*/  @!P0 LDG.E.U8 R166, desc[UR20][R126.64] ;  /* 0x000000147ea68981 */ /* 0x0000e8000c1e1100 */
[----:B------:R-:W0:Y:S04]  /*e0b0*/  LDL R126, [R1+0xb4] ;  /* 0x0000b400017e7983 */ /* 0x000e280000100800 */
[----:B------:R-:W0:Y:S04]  /*e0c0*/  LDL R127, [R1+0xb8] ;  /* 0x0000b800017f7983 */ /* 0x000e280000100800 */
[----:B------:R1:W-:Y:S02]  /*e0d0*/  STS.U8 [R0+UR9+0x5e00], R165 ;  /* 0x005e00a500007988 */ /* 0x0003e40008000009 */
[----:B-1----:R-:W-:Y:S01]  /*e0e0*/  PRMT R165, RZ, 0x7610, R165 ;  /* 0x00007610ffa57816 */ /* 0x002fe200000000a5 */
[----:B------:R-:W1:Y:S01]  /*e0f0*/  S2R R227, SR_TID.X ;  /* 0x0000000000e37919 */ /* 0x000e620000002100 */
[----:B0-----:R-:W-:-:S04]  /*e100*/  @!P0 LOP3.LUT R127, R127, R126, RZ, 0x3c, !PT ;  /* 0x0000007e7f7f8212 */ /* 0x001fc800078e3cff */
[----:B------:R-:W-:-:S04]  /*e110*/  @!P0 LOP3.LUT R126, R127, R126, RZ, 0x3c, !PT ;  /* 0x0000007e7f7e8212 */ /* 0x000fc800078e3cff */
[----:B------:R-:W-:-:S05]  /*e120*/  @!P0 LOP3.LUT R127, R127, R126, RZ, 0x3c, !PT ;  /* 0x0000007e7f7f8212 */ /* 0x000fca00078e3cff */
[----:B------:R0:W2:Y:S04]  /*e130*/  @!P0 LDG.E.U8 R165, desc[UR20][R126.64] ;  /* 0x000000147ea58981 */ /* 0x0000a8000c1e1100 */
[----:B------:R-:W0:Y:S04]  /*e140*/  LDL R126, [R1+0xf4] ;  /* 0x0000f400017e7983 */ /* 0x000e280000100800 */
[----:B------:R-:W0:Y:S01]  /*e150*/  LDL R127, [R1+0xf8] ;  /* 0x0000f800017f7983 */ /* 0x000e220000100800 */
[----:B-1----:R-:W-:-:S04]  /*e160*/  LOP3.LUT R227, R227, 0x7f, RZ, 0xc0, !PT ;  /* 0x0000007fe3e37812 */ /* 0x002fc800078ec0ff */
[----:B------:R-:W-:-:S05]  /*e170*/  LOP3.LUT R227, R227, 0x10, RZ, 0x3c, !PT ;  /* 0x00000010e3e37812 */ /* 0x000fca00078e3cff */
[----:B------:R1:W-:Y:S04]  /*e180*/  STS.U8 [R227+UR9+0x4080], R164 ;  /* 0x004080a4e3007988 */ /* 0x0003e80008000009 */
[----:B------:R3:W-:Y:S01]  /*e190*/  STS.U8 [R227+UR9+0x4280], R163 ;  /* 0x004280a3e3007988 */ /* 0x0007e20008000009 */
[----:B-1----:R-:W-:Y:S02]  /*e1a0*/  PRMT R164, RZ, 0x7610, R164 ;  /* 0x00007610ffa47816 */ /* 0x002fe400000000a4 */
[----:B---3--:R-:W-:Y:S01]  /*e1b0*/  PRMT R163, RZ, 0x7610, R163 ;  /* 0x00007610ffa37816 */ /* 0x008fe200000000a3 */
[----:B------:R1:W-:Y:S04]  /*e1c0*/  STS.U8 [R227+UR9+0x4480], R162 ;  /* 0x004480a2e3007988 */ /* 0x0003e80008000009 */
[----:B------:R3:W-:Y:S01]  /*e1d0*/  STS.U8 [R227+UR9+0x4680], R161 ;  /* 0x004680a1e3007988 */ /* 0x0007e20008000009 */
[----:B-1----:R-:W-:-:S02]  /*e1e0*/  PRMT R162, RZ, 0x7610, R162 ;  /* 0x00007610ffa27816 */ /* 0x002fc400000000a2 */
[----:B---3--:R-:W-:Y:S02]  /*e1f0*/  PRMT R161, RZ, 0x7610, R161 ;  /* 0x00007610ffa17816 */ /* 0x008fe400000000a1 */
[----:B0-----:R-:W-:-:S04]  /*e200*/  @!P0 LOP3.LUT R127, R127, R126, RZ, 0x3c, !PT ;  /* 0x0000007e7f7f8212 */ /* 0x001fc800078e3cff */
[----:B------:R-:W-:-:S04]  /*e210*/  @!P0 LOP3.LUT R126, R127, R126, RZ, 0x3c, !PT ;  /* 0x0000007e7f7e8212 */ /* 0x000fc800078e3cff */
[----:B------:R-:W-:-:S05]  /*e220*/  @!P0 LOP3.LUT R127, R127, R126, RZ, 0x3c, !PT ;  /* 0x0000007e7f7f8212 */ /* 0x000fca00078e3cff */
[----:B------:R0:W3:Y:S02]  /*e230*/  @!P0 LDG.E.U8 R164, desc[UR20][R126.64] ;  /* 0x000000147ea48981 */ /* 0x0000e4000c1e1100 */
        /* <DEDUP_REMOVED lines=9> */
[----:B------:R-:W0:Y:S04]  /*e2d0*/  LDL R127, [R1] ;  /* 0x00000000017f7983 */ /* 0x000e280000100800 */
[----:B------:R1:W-:Y:S02]  /*e2e0*/  STS.U8 [R227+UR9+0x4880], R160 ;  /* 0x004880a0e3007988 */ /* 0x0003e40008000009 */
[----:B-1----:R-:W-:Y:S01]  /*e2f0*/  PRMT R160, RZ, 0x7610, R160 ;  /* 0x00007610ffa07816 */ /* 0x002fe200000000a0 */
[----:B0-----:R-:W-:-:S02]  /*e300*/  @!P0 IMAD.MOV.U32 R126, RZ, RZ, R127 ;  /* 0x000000ffff7e8224 */ /* 0x001fc400078e007f */
[----:B------:R-:W-:-:S05]  /*e310*/  @!P0 IMAD.MOV.U32 R127, RZ, RZ, R252 ;  /* 0x000000ffff7f8224 */ /* 0x000fca00078e00fc */
[----:B------:R0:W2:Y:S04]  /*e320*/  @!P0 LDG.E.U8 R160, desc[UR20][R126.64] ;  /* 0x000000147ea08981 */ /* 0x0000a8000c1e1100 */
[----:B------:R-:W0:Y:S04]  /*e330*/  LDL R126, [R1+0x3c] ;  /* 0x00003c00017e7983 */ /* 0x000e280000100800 */
[----:B------:R-:W0:Y:S04]  /*e340*/  LDL R127, [R1+0x40] ;  /* 0x00004000017f7983 */ /* 0x000e280000100800 */
[----:B------:R1:W-:Y:S02]  /*e350*/  STS.U8 [R227+UR9+0x4a80], R159 ;  /* 0x004a809fe3007988 */ /* 0x0003e40008000009 */
[----:B-1----:R-:W-:-:S02]  /*e360*/  PRMT R159, RZ, 0x7610, R159 ;  /* 0x00007610ff9f7816 */ /* 0x002fc4000000009f */
[----:B0-----:R-:W-:-:S04]  /*e370*/  @!P0 LOP3.LUT R127, R127, R126, RZ, 0x3c, !PT ;  /* 0x0000007e7f7f8212 */ /* 0x001fc800078e3cff */
[----:B------:R-:W-:-:S04]  /*e380*/  @!P0 LOP3.LUT R126, R127, R126, RZ, 0x3c, !PT ;  /* 0x0000007e7f7e8212 */ /* 0x000fc800078e3cff */
[----:B------:R-:W-:-:S05]  /*e390*/  @!P0 LOP3.LUT R127, R127, R126, RZ, 0x3c, !PT ;  /* 0x0000007e7f7f8212 */ /* 0x000fca00078e3cff */
        /* <DEDUP_REMOVED lines=19> */
[----:B------:R1:W-:Y:S04]  /*e4d0*/  STS.U8 [R227+UR9+0x5080], R156 ;  /* 0x0050809ce3007988 */ /* 0x0003e80008000009 */
[----:B------:R3:W-:Y:S01]  /*e4e0*/  STS.U8 [R227+UR9+0x5280], R155 ;  /* 0x0052809be3007988 */ /* 0x0007e20008000009 */
[----:B-1----:R-:W-:-:S02]  /*e4f0*/  PRMT R156, RZ, 0x7610, R156 ;  /* 0x00007610ff9c7816 */ /* 0x002fc4000000009c */
[----:B---3--:R-:W-:Y:S01]  /*e500*/  PRMT R155, RZ, 0x7610, R155 ;  /* 0x00007610ff9b7816 */ /* 0x008fe2000000009b */
[----:B------:R1:W-:Y:S04]  /*e510*/  STS.U8 [R227+UR9+0x5480], R154 ;  /* 0x0054809ae3007988 */ /* 0x0003e80008000009 */
[----:B------:R3:W-:Y:S01]  /*e520*/  STS.U8 [R227+UR9+0x5680], R153 ;  /* 0x00568099e3007988 */ /* 0x0007e20008000009 */
[----:B-1----:R-:W-:Y:S02]  /*e530*/  PRMT R154, RZ, 0x7610, R154 ;  /* 0x00007610ff9a7816 */ /* 0x002fe4000000009a */
        /* <DEDUP_REMOVED lines=42> */
[----:B------:R-:W2:Y:S01]  /*e7e0*/  LDL.LU R227, [R1+0x148] ;  /* 0x0001480001e37983 */ /* 0x000ea20000300800 */
[----:B0-----:R-:W-:-:S04]  /*e7f0*/  @!P0 LOP3.LUT R127, R127, R126, RZ, 0x3c, !PT ;  /* 0x0000007e7f7f8212 */ /* 0x001fc800078e3cff */
[----:B------:R-:W-:-:S04]  /*e800*/  @!P0 LOP3.LUT R126, R127, R126, RZ, 0x3c, !PT ;  /* 0x0000007e7f7e8212 */ /* 0x000fc800078e3cff */
[----:B------:R-:W-:-:S05]  /*e810*/  @!P0 LOP3.LUT R127, R127, R126, RZ, 0x3c, !PT ;  /* 0x0000007e7f7f8212 */ /* 0x000fca00078e3cff */
[----:B------:R0:W2:Y:S04]  /*e820*/  @!P0 LDG.E.U8 R149, desc[UR20][R126.64] ;  /* 0x000000147e958981 */ /* 0x0000a8000c1e1100 */
[----:B------:R-:W0:Y:S04]  /*e830*/  LDL R126, [R1+0x104] ;  /* 0x00010400017e7983 */ /* 0x000e280000100800 */
[----:B------:R-:W0:Y:S01]  /*e840*/  LDL R127, [R1+0x108] ;  /* 0x00010800017f7983 */ /* 0x000e220000100800 */
[----:B------:R-:W-:-:S04]  /*e850*/  LOP3.LUT R245, R245, 0x7f, RZ, 0xc0, !PT ;  /* 0x0000007ff5f57812 */ /* 0x000fc800078ec0ff */
        /* <DEDUP_REMOVED lines=106> */
[----:B------:R-:W-:-:S05]  /*ef00*/  LOP3.LUT R0, R0, 0x30, RZ, 0x3c, !PT ;  /* 0x0000003000007812 */ /* 0x000fca00078e3cff */
[----:B------:R1:W-:Y:S01]  /*ef10*/  STS.U8 [R0+UR9+0x4180], R244 ;  /* 0x004180f400007988 */ /* 0x0003e20008000009 */
[----:B0-----:R-:W-:-:S04]  /*ef20*/  @!P0 LOP3.LUT R127, R127, R126, RZ, 0x3c, !PT ;  /* 0x0000007e7f7f8212 */ /* 0x001fc800078e3cff */
[----:B------:R-:W-:-:S04]  /*ef30*/  @!P0 LOP3.LUT R126, R127, R126, RZ, 0x3c, !PT ;  /* 0x0000007e7f7e8212 */ /* 0x000fc800078e3cff */
[----:B------:R-:W-:-:S05]  /*ef40*/  @!P0 LOP3.LUT R127, R127, R126, RZ, 0x3c, !PT ;  /* 0x0000007e7f7f8212 */ /* 0x000fca00078e3cff */
[----:B------:R0:W2:Y:S04]  /*ef50*/  @!P0 LDG.E.U8 R133, desc[UR20][R126.64] ;  /* 0x000000147e858981 */ /* 0x0000a8000c1e1100 */
[----:B------:R-:W0:Y:S04]  /*ef60*/  LDL R126, [R1+0x114] ;  /* 0x00011400017e7983 */ /* 0x000e280000100800 */
[----:B------:R-:W0:Y:S04]  /*ef70*/  LDL R127, [R1+0x118] ;  /* 0x00011800017f7983 */ /* 0x000e280000100800 */
[----:B-1----:R-:W2:Y:S01]  /*ef80*/  LDL.LU R244, [R1+0x140] ;  /* 0x0001400001f47983 */ /* 0x002ea20000300800 */
[----:B------:R-:W-:-:S03]  /*ef90*/  PRMT R167, RZ, 0x7610, R167 ;  /* 0x00007610ffa77816 */ /* 0x000fc600000000a7 */
[----:B------:R1:W-:Y:S04]  /*efa0*/  STS.U8 [R0+UR9+0x4380], R238 ;  /* 0x004380ee00007988 */ /* 0x0003e80008000009 */
[----:B------:R3:W-:Y:S01]  /*efb0*/  STS.U8 [R0+UR9+0x4580], R192 ;  /* 0x004580c000007988 */ /* 0x0007e20008000009 */
[----:B-1----:R-:W-:Y:S02]  /*efc0*/  PRMT R238, RZ, 0x7610, R238 ;  /* 0x00007610ffee7816 */ /* 0x002fe400000000ee */
[----:B---3--:R-:W-:Y:S01]  /*efd0*/  PRMT R192, RZ, 0x7610, R192 ;  /* 0x00007610ffc07816 */ /* 0x008fe200000000c0 */
[----:B------:R1:W-:Y:S02]  /*efe0*/  STS.U8 [R0+UR9+0x4780], R187 ;  /* 0x004780bb00007988 */ /* 0x0003e40008000009 */
[----:B-1----:R-:W-:-:S02]  /*eff0*/  PRMT R187, RZ, 0x7610, R187 ;  /* 0x00007610ffbb7816 */ /* 0x002fc400000000bb */
[----:B0-----:R-:W-:-:S04]  /*f000*/  @!P0 LOP3.LUT R127, R127, R126, RZ, 0x3c, !PT ;  /* 0x0000007e7f7f8212 */ /* 0x001fc800078e3cff */
[----:B------:R-:W-:-:S04]  /*f010*/  @!P0 LOP3.LUT R126, R127, R126, RZ, 0x3c, !PT ;  /* 0x0000007e7f7e8212 */ /* 0x000fc800078e3cff */
[----:B------:R-:W-:-:S05]  /*f020*/  @!P0 LOP3.LUT R127, R127, R126, RZ, 0x3c, !PT ;  /* 0x0000007e7f7f8212 */ /* 0x000fca00078e3cff */
[----:B------:R0:W3:Y:S02]  /*f030*/  @!P0 LDG.E.U8 R167, desc[UR20][R126.64] ;  /* 0x000000147ea78981 */ /* 0x0000e4000c1e1100 */
[----:B0-----:R-:W-:Y:S02]  /*f040*/  @!P0 IMAD.MOV.U32 R126, RZ, RZ, R212 ;  /* 0x000000ffff7e8224 */ /* 0x001fe400078e00d4 */
[----:B------:R-:W-:-:S05]  /*f050*/  @!P0 IMAD.MOV.U32 R127, RZ, RZ, R211 ;  /* 0x000000ffff7f8224 */ /* 0x000fca00078e00d3 */
[----:B------:R0:W3:Y:S02]  /*f060*/  @!P0 LDG.E.U8 R238, desc[UR20][R126.64] ;  /* 0x000000147eee8981 */ /* 0x0000e4000c1e1100 */
[----:B0-----:R-:W-:Y:S02]  /*f070*/  @!P0 IMAD.MOV.U32 R126, RZ, RZ, R228 ;  /* 0x000000ffff7e8224 */ /* 0x001fe400078e00e4 */
[----:B--2---:R-:W-:-:S05]  /*f080*/  @!P0 IMAD.MOV.U32 R127, RZ, RZ, R227 ;  /* 0x000000ffff7f8224 */ /* 0x004fca00078e00e3 */
        /* <DEDUP_REMOVED lines=40> */
[----:B------:R-:W5:Y:S01]  /*f310*/  LDL.LU R0, [R1+0x13c] ;  /* 0x00013c0001007983 */ /* 0x000f620000300800 */
[----:B0-----:R-:W-:-:S04]  /*f320*/  @!P0 LOP3.LUT R127, R127, R126, RZ, 0x3c, !PT ;  /* 0x0000007e7f7f8212 */ /* 0x001fc800078e3cff */
[----:B------:R-:W-:-:S04]  /*f330*/  @!P0 LOP3.LUT R126, R127, R126, RZ, 0x3c, !PT ;  /* 0x0000007e7f7e8212 */ /* 0x000fc800078e3cff */
[----:B------:R-:W-:-:S05]  /*f340*/  @!P0 LOP3.LUT R127, R127, R126, RZ, 0x3c, !PT ;  /* 0x0000007e7f7f8212 */ /* 0x000fca00078e3cff */
[----:B------:R0:W2:Y:S02]  /*f350*/  @!P0 LDG.E.U8 R115, desc[UR20][R126.64] ;  /* 0x000000147e738981 */ /* 0x0000a4000c1e1100 */
[----:B0-----:R-:W0:Y:S02]  /*f360*/  S2R R127, SR_TID.X ;  /* 0x00000000007f7919 */ /* 0x001e240000002100 */
[C---:B0-----:R-:W-:Y:S02]  /*f370*/  LOP3.LUT R126, R127.reuse, 0x7f, RZ, 0xc0, !PT ;  /* 0x0000007f7f7e7812 */ /* 0x041fe400078ec0ff */
[----:B------:R-:W-:Y:S02]  /*f380*/  LOP3.LUT R127, R127, 0x7f, RZ, 0xc0, !PT ;  /* 0x0000007f7f7f7812 */ /* 0x000fe400078ec0ff */
[----:B------:R-:W-:-:S05]  /*f390*/  LOP3.LUT R126, R126, 0x30, RZ, 0x3c, !PT ;  /* 0x000000307e7e7812 */ /* 0x000fca00078e3cff */
[----:B------:R0:W-:Y:S02]  /*f3a0*/  STS.U8 [R126+UR9+0x5380], R101 ;  /* 0x005380657e007988 */ /* 0x0001e40008000009 */
[----:B0-----:R-:W-:Y:S01]  /*f3b0*/  LOP3.LUT R101, R127, 0x30, RZ, 0x3c, !PT ;  /* 0x000000307f657812 */ /* 0x001fe200078e3cff */
[----:B------:R-:W0:Y:S04]  /*f3c0*/  S2R R126, SR_TID.X ;  /* 0x00000000007e7919 */ /* 0x000e280000002100 */
[----:B------:R1:W-:Y:S02]  /*f3d0*/  STS.U8 [R101+UR9+0x5580], R114 ;  /* 0x0055807265007988 */ /* 0x0003e40008000009 */
[----:B-1----:R-:W1:Y:S02]  /*f3e0*/  S2R R114, SR_TID.X ;  /* 0x0000000000727919 */ /* 0x002e640000002100 */
[----:B------:R0:W-:Y:S04]  /*f3f0*/  STS.U8 [R101+UR9+0x5780], R113 ;  /* 0x0057807165007988 */ /* 0x0001e80008000009 */
[----:B------:R0:W-:Y:S04]  /*f400*/  STS.U8 [R101+UR9+0x5980], R112 ;  /* 0x0059807065007988 */ /* 0x0001e80008000009 */
[----:B------:R-:W-:Y:S01]  /*f410*/  STS.U8 [R101+UR9+0x5b80], R111 ;  /* 0x005b806f65007988 */ /* 0x000fe20008000009 */
[----:B0-----:R-:W-:-:S03]  /*f420*/  LOP3.LUT R127, R126, 0x7f, RZ, 0xc0, !PT ;  /* 0x0000007f7e7f7812 */ /* 0x001fc600078ec0ff */
[----:B------:R-:W-:Y:S04]  /*f430*/  STS.U8 [R101+UR9+0x5d80], R110 ;  /* 0x005d806e65007988 */ /* 0x000fe80008000009 */
[----:B------:R-:W-:Y:S04]  /*f440*/  STS.U8 [R101+UR9+0x5f80], R109 ;  /* 0x005f806d65007988 */ /* 0x000fe80008000009 */
[----:B------:R-:W-:Y:S01]  /*f450*/  STS.U8 [R127+UR9+0x6000], R108 ;  /* 0x0060006c7f007988 */ /* 0x000fe20008000009 */
[----:B-1----:R-:W-:-:S03]  /*f460*/  LOP3.LUT R114, R114, 0x7f, RZ, 0xc0, !PT ;  /* 0x0000007f72727812 */ /* 0x002fc600078ec0ff */
[----:B------:R-:W-:Y:S01]  /*f470*/  STS.U8 [R127+UR9+0x6400], R107 ;  /* 0x0064006b7f007988 */ /* 0x000fe20008000009 */
[----:B------:R-:W-:-:S03]  /*f480*/  LOP3.LUT R113, R114, 0x10, RZ, 0x3c, !PT ;  /* 0x0000001072717812 */ /* 0x000fc600078e3cff */
[----:B------:R-:W-:Y:S04]  /*f490*/  STS.U8 [R127+UR9+0x6800], R106 ;  /* 0x0068006a7f007988 */ /* 0x000fe80008000009 */
[----:B------:R-:W-:Y:S04]  /*f4a0*/  STS.U8 [R127+UR9+0x6c00], R105 ;  /* 0x006c00697f007988 */ /* 0x000fe80008000009 */
[----:B------:R-:W-:Y:S04]  /*f4b0*/  STS.U8 [R127+UR9+0x7000], R104 ;  /* 0x007000687f007988 */ /* 0x000fe80008000009 */
[----:B------:R-:W-:Y:S04]  /*f4c0*/  STS.U8 [R127+UR9+0x7400], R103 ;  /* 0x007400677f007988 */ /* 0x000fe80008000009 */
[----:B----4-:R-:W-:Y:S04]  /*f4d0*/  STS.U8 [R127+UR9+0x7800], R102 ;  /* 0x007800667f007988 */ /* 0x010fe80008000009 */
[----:B------:R-:W-:Y:S01]  /*f4e0*/  STS.U8 [R127+UR9+0x7c00], R116 ;  /* 0x007c00747f007988 */ /* 0x000fe20008000009 */
[----:B------:R-:W-:-:S03]  /*f4f0*/  LOP3.LUT R114, R114, 0x20, RZ, 0x3c, !PT ;  /* 0x0000002072727812 */ /* 0x000fc600078e3cff */
        /* <DEDUP_REMOVED lines=11> */
[----:B------:R-:W-:Y:S01]  /*f5b0*/  STS.U8 [R114+UR9+0x6d00], R131 ;  /* 0x006d008372007988 */ /* 0x000fe20008000009 */
[----:B------:R-:W-:-:S03]  /*f5c0*/  LOP3.LUT R126, R126, 0x7f, RZ, 0xc0, !PT ;  /* 0x0000007f7e7e7812 */ /* 0x000fc600078ec0ff */
        /* <DEDUP_REMOVED lines=15> */
[----:B0-----:R-:W-:-:S03]  /*f6c0*/  LOP3.LUT R101, R126, 0x50, RZ, 0x3c, !PT ;  /* 0x000000507e657812 */ /* 0x001fc600078e3cff */
        /* <DEDUP_REMOVED lines=15> */
[----:B------:R1:W-:Y:S04]  /*f7c0*/  STS.U8 [R102+UR9+0x6300], R139 ;  /* 0x0063008b66007988 */ /* 0x0003e80008000009 */
[----:B------:R1:W-:Y:S01]  /*f7d0*/  STS.U8 [R102+UR9+0x6700], R138 ;  /* 0x0067008a66007988 */ /* 0x0003e20008000009 */
[----:B0-----:R-:W-:-:S03]  /*f7e0*/  LOP3.LUT R101, R127, 0x70, RZ, 0x3c, !PT ;  /* 0x000000707f657812 */ /* 0x001fc600078e3cff */
[----:B------:R1:W-:Y:S04]  /*f7f0*/  STS.U8 [R102+UR9+0x6b00], R137 ;  /* 0x006b008966007988 */ /* 0x0003e80008000009 */
[----:B------:R1:W-:Y:S04]  /*f800*/  STS.U8 [R102+UR9+0x6f00], R136 ;  /* 0x006f008866007988 */ /* 0x0003e80008000009 */
[----:B------:R1:W-:Y:S04]  /*f810*/  STS.U8 [R102+UR9+0x7300], R135 ;  /* 0x0073008766007988 */ /* 0x0003e80008000009 */
[----:B------:R1:W-:Y:S04]  /*f820*/  STS.U8 [R102+UR9+0x7700], R134 ;  /* 0x0077008666007988 */ /* 0x0003e80008000009 */
[----:B------:R1:W-:Y:S04]  /*f830*/  STS.U8 [R102+UR9+0x7b00], R133 ;  /* 0x007b008566007988 */ /* 0x0003e80008000009 */
[----:B---3--:R1:W-:Y:S04]  /*f840*/  STS.U8 [R102+UR9+0x7f00], R167 ;  /* 0x007f00a766007988 */ /* 0x0083e80008000009 */
[----:B------:R1:W-:Y:S04]  /*f850*/  STS.U8 [R101+UR9+0x6380], R238 ;  /* 0x006380ee65007988 */ /* 0x0003e80008000009 */
[----:B--2---:R1:W-:Y:S04]  /*f860*/  STS.U8 [R101+UR9+0x6780], R192 ;  /* 0x006780c065007988 */ /* 0x0043e80008000009 */
[----:B------:R1:W-:Y:S04]  /*f870*/  STS.U8 [R101+UR9+0x6b80], R187 ;  /* 0x006b80bb65007988 */ /* 0x0003e80008000009 */
[----:B------:R1:W-:Y:S04]  /*f880*/  STS.U8 [R101+UR9+0x6f80], R186 ;  /* 0x006f80ba65007988 */ /* 0x0003e80008000009 */
[----:B------:R1:W-:Y:S04]  /*f890*/  STS.U8 [R101+UR9+0x7380], R181 ;  /* 0x007380b565007988 */ /* 0x0003e80008000009 */
[----:B------:R1:W-:Y:S04]  /*f8a0*/  STS.U8 [R101+UR9+0x7780], R175 ;  /* 0x007780af65007988 */ /* 0x0003e80008000009 */
[----:B------:R1:W-:Y:S04]  /*f8b0*/  STS.U8 [R101+UR9+0x7b80], R117 ;  /* 0x007b807565007988 */ /* 0x0003e80008000009 */
[----:B------:R1:W-:Y:S01]  /*f8c0*/  STS.U8 [R101+UR9+0x7f80], R115 ;  /* 0x007f807365007988 */ /* 0x0003e20008000009 */
[----:B------:R0:W-:Y:S06]  /*f8d0*/  MEMBAR.ALL.CTA ;  /* 0x0000000000007992 */ /* 0x0001ec0000008000 */
[----:B0-----:R-:W0:Y:S01]  /*f8e0*/  FENCE.VIEW.ASYNC.S ;  /* 0x00000000000073c6 */ /* 0x001e220000000000 */
[----:B------:R-:W-:Y:S01]  /*f8f0*/  ULEA UR6, UR23, UR9, 0x3 ;  /* 0x0000000917067291 */ /* 0x000fe2000f8e18ff */
[----:B------:R-:W-:-:S03]  /*f900*/  UMOV UR4, UR5 ;  /* 0x0000000500047c82 */ /* 0x000fc60008000000 */
[----:B------:R-:W-:Y:S01]  /*f910*/  UIADD3 UR6, UPT, UPT, UR6, 0x8000, URZ ;  /* 0x0000800006067890 */ /* 0x000fe2000fffe0ff */
[----:B0-----:R-:W-:Y:S06]  /*f920*/  BAR.SYNC.DEFER_BLOCKING 0x0 ;  /* 0x0000000000007b1d */ /* 0x001fec0000010000 */
[----:B-1----:R-:W-:Y:S05]  /*f930*/  BRA.U UP1, `(.L_x_9) ;  /* 0x0000000101487547 */ /* 0x002fea000b800000 */
[----:B------:R-:W-:Y:S01]  /*f940*/  UMOV UR13, 0x80004020 ;  /* 0x80004020000d7882 */ /* 0x000fe20000000000 */
[----:B------:R-:W-:Y:S01]  /*f950*/  UMOV UR15, 0x40004040 ;  /* 0x40004040000f7882 */ /* 0x000fe20000000000 */
[----:B------:R-:W-:Y:S01]  /*f960*/  UMOV UR16, 0x0 ;  /* 0x0000000000107882 */ /* 0x000fe20000000000 */
[----:B------:R-:W-:Y:S01]  /*f970*/  UMOV UR17, 0x4108490 ;  /* 0x0410849000117882 */ /* 0x000fe20000000000 */
[----:B------:R-:W-:Y:S01]  /*f980*/  UMOV UR40, 0x0 ;  /* 0x0000000000287882 */ /* 0x000fe20000000000 */
[----:B------:R-:W-:Y:S01]  /*f990*/  UMOV UR41, 0x4108490 ;  /* 0x0410849000297882 */ /* 0x000fe20000000000 */
[----:B------:R-:W-:Y:S01]  /*f9a0*/  UMOV UR42, 0x0 ;  /* 0x00000000002a7882 */ /* 0x000fe20000000000 */
[----:B------:R-:W-:Y:S01]  /*f9b0*/  UMOV UR43, 0x4108490 ;  /* 0x04108490002b7882 */ /* 0x000fe20000000000 */
[----:B------:R-:W-:Y:S01]  /*f9c0*/  UMOV UR7, URZ ;  /* 0x000000ff00077c82 */ /* 0x000fe20008000000 */
[----:B------:R0:W-:Y:S01]  /*f9d0*/  UTCQMMA gdesc[UR12], gdesc[UR14], tmem[UR8], tmem[UR16], idesc[UR17], UPT ;  /* 0x00ff100e0c0075ea */ /* 0x0001e2000b800308 */
        /* <DEDUP_REMOVED lines=8> */
.L_x_9:
[----:B------:R-:W-:Y:S01]  /*fa60*/  UIADD3 UR23, UPT, UPT, UR23, 0x1, URZ ;  /* 0x0000000117177890 */ /* 0x000fe2000fffe0ff */
[----:B------:R-:W-:Y:S01]  /*fa70*/  IMAD.U32 R101, RZ, RZ, UR4 ;  /* 0x00000004ff657e24 */ /* 0x000fe2000f8e00ff */
[----:B------:R-:W-:Y:S02]  /*fa80*/  UIADD3 UR19, UPT, UPT, UR19, -0x1, URZ ;  /* 0xffffffff13137890 */ /* 0x000fe4000fffe0ff */
[----:B------:R-:W-:Y:S02]  /*fa90*/  UISETP.GT.AND UP2, UPT, UR23, 0x1, UPT ;  /* 0x000000011700788c */ /* 0x000fe4000bf44270 */
[----:B------:R-:W-:Y:S02]  /*faa0*/  UIADD3 UR22, UPT, UPT, UR22, -0x80, URZ ;  /* 0xffffff8016167890 */ /* 0x000fe4000fffe0ff */
[----:B0-----:R-:W-:Y:S02]  /*fab0*/  USEL UR5, URZ, 0x1, !UP2 ;  /* 0x00000001ff057887 */ /* 0x001fe4000d000000 */
[----:B------:R-:W-:-:S02]  /*fac0*/  USEL UR23, UR23, URZ, !UP2 ;  /* 0x000000ff17177287 */ /* 0x000fc4000d000000 */
[----:B------:R-:W-:Y:S02]  /*fad0*/  UISETP.NE.U32.AND UP2, UPT, UR19, URZ, UPT ;  /* 0x000000ff1300728c */ /* 0x000fe4000bf45070 */
[----:B------:R-:W-:-:S07]  /*fae0*/  ULOP3.LUT UR5, UR4, UR5, URZ, 0x3c, !UPT ;  /* 0x0000000504057292 */ /* 0x000fce000f8e3cff */
[----:B------:R-:W-:Y:S05]  /*faf0*/  BRA.U UP2, `(.L_x_10) ;  /* 0xffffffa102f07547 */ /* 0x000fea000b83ffff */
.L_x_7:
[----:B------:R-:W-:-:S09]  /*fb00*/  UISETP.GE.AND UP1, UPT, UR24, 0x80, UPT ;  /* 0x000000801800788c */ /* 0x000fd2000bf26270 */
[----:B------:R-:W-:Y:S05]  /*fb10*/  BRA.U !UP1, `(.L_x_11) ;  /* 0x0000000109107547 */ /* 0x000fea000b800000 */
[----:B------:R-:W-:-:S06]  /*fb20*/  USHF.L.U32 UR4, UR4, 0x1f, URZ ;  /* 0x0000001f04047899 */ /* 0x000fcc00080006ff */
[----:B-----5:R-:W-:-:S04]  /*fb30*/  IMAD.U32 R2, RZ, RZ, UR4 ;  /* 0x00000004ff027e24 */ /* 0x020fc8000f8e00ff */
[----:B------:R-:W1:Y:S02]  /*fb40*/  SYNCS.PHASECHK.TRANS64.TRYWAIT P0, [UR6], R2 ;  /* 0x00000002ff0075a7 */ /* 0x000e640008001106 */
[----:B-1----:R-:W-:Y:S05]  /*fb50*/  @!P0 BRA `(.L_x_12) ;  /* 0x0000001800388947 */ /* 0x002fea0003800000 */
.L_x_11:
[----:B------:R-:W2:Y:S01]  /*fb60*/  LDL.LU R39, [R1+0x138] ;  /* 0x0001380001277983 */ /* 0x000ea20000300800 */
[----:B------:R-:W2:Y:S01]  /*fb70*/  LDCU UR4, c[0x0][0x3b4] ;  /* 0x00007680ff0477ac */ /* 0x000ea20008000800 */
[----:B------:R-:W-:Y:S06]  /*fb80*/  BAR.SYNC.DEFER_BLOCKING 0x0 ;  /* 0x0000000000007b1d */ /* 0x000fec0000010000 */
[----:B------:R-:W1:Y:S01]  /*fb90*/  LDCU.128 UR12, c[0x0][0x390] ;  /* 0x00007200ff0c77ac */ /* 0x000e620008000c00 */
[----:B------:R-:W3:Y:S01]  /*fba0*/  S2R R41, SR_TID.X ;  /* 0x0000000000297919 */ /* 0x000ee20000002100 */
[----:B------:R-:W4:Y:S01]  /*fbb0*/  LDCU UR5, c[0x0][0x3b8] ;  /* 0x00007700ff0577ac */ /* 0x000f220008000800 */
[----:B------:R-:W0:Y:S01]  /*fbc0*/  S2R R40, SR_TID.X ;  /* 0x0000000000287919 */ /* 0x000e220000002100 */
[----:B------:R-:W0:Y:S01]  /*fbd0*/  S2R R42, SR_TID.X ;  /* 0x00000000002a7919 */ /* 0x000e220000002100 */
[----:B------:R-:W1:Y:S02]  /*fbe0*/  @!P1 SYNCS.CCTL.IV [UR9+0x8000] ;  /* 0x00800000ff0099b1 */ /* 0x000e640008000009 */
[----:B-1----:R-:W-:Y:S06]  /*fbf0*/  BAR.SYNC.DEFER_BLOCKING 0x0 ;  /* 0x0000000000007b1d */ /* 0x002fec0000010000 */
[----:B-----5:R-:W-:Y:S01]  /*fc00*/  LDTM.16dp32bit_t0_t15.x32 R4, tmem[UR10] ;  /* 0x0000000a000479ee */ /* 0x020fe20008a80000 */
[----:B------:R-:W1:Y:S01]  /*fc10*/  LDTM.16dp32bit_t16_t31.x32 R4, tmem[UR10+0x20] ;  /* 0x0000200a000479ee */ /* 0x000e620008aa0000 */
[----:B---3--:R-:W-:-:S02]  /*fc20*/  IMAD.SHL.U32 R2, R41, 0x10, RZ ;  /* 0x0000001029027824 */ /* 0x008fc400078e00ff */
[C---:B------:R-:W-:Y:S02]  /*fc30*/  IMAD.SHL.U32 R36, R41.reuse, 0x80, RZ ;  /* 0x0000008029247824 */ /* 0x040fe400078e00ff */
[----:B------:R-:W-:Y:S01]  /*fc40*/  IMAD.SHL.U32 R3, R41, 0x8, RZ ;  /* 0x0000000829037824 */ /* 0x000fe200078e00ff */
[----:B------:R-:W-:Y:S02]  /*fc50*/  LOP3.LUT R2, R2, 0xf0, RZ, 0xc0, !PT ;  /* 0x000000f002027812 */ /* 0x000fe400078ec0ff */
[----:B------:R-:W-:Y:S02]  /*fc60*/  LOP3.LUT R37, R36, 0x800, RZ, 0xc0, !PT ;  /* 0x0000080024257812 */ /* 0x000fe400078ec0ff */
[----:B------:R-:W-:Y:S01]  /*fc70*/  LOP3.LUT R3, R3, 0x300, RZ, 0xc0, !PT ;  /* 0x0000030003037812 */ /* 0x000fe200078ec0ff */
[----:B------:R-:W3:Y:S01]  /*fc80*/  @!P1 SYNCS.CCTL.IV [UR9+0x8008] ;  /* 0x00800800ff0099b1 */ /* 0x000ee20008000009 */
[----:B------:R-:W-:Y:S01]  /*fc90*/  IADD3 R2, PT, PT, R2, UR9, R37 ;  /* 0x0000000902027c10 */ /* 0x000fe2000fffe025 */
[----:B------:R-:W-:Y:S01]  /*fca0*/  NOP ;  /* 0x0000000000007918 */ /* 0x000fe20000000000 */
[----:B0-----:R-:W-:-:S02]  /*fcb0*/  LEA.HI R44, R40, 0x3e, RZ, 0x1a ;  /* 0x0000003e282c7811 */ /* 0x001fc400078fd0ff */
[----:B------:R-:W-:Y:S01]  /*fcc0*/  LEA.HI R40, R42, 0x1e, RZ, 0x1a ;  /* 0x0000001e2a287811 */ /* 0x000fe200078fd0ff */
[----:B------:R-:W-:Y:S01]  /*fcd0*/  IMAD.IADD R36, R3, 0x1, R2 ;  /* 0x0000000103247824 */ /* 0x000fe200078e0202 */
[----:B-1----:R-:W-:Y:S02]  /*fce0*/  F2FP.SATFINITE.E5M2.F32.PACK_AB_MERGE_C R4, R5, R4, RZ ;  /* 0x000000040504723e */ /* 0x002fe400048060ff */
[----:B------:R-:W-:Y:S02]  /*fcf0*/  F2FP.SATFINITE.E5M2.F32.PACK_AB_MERGE_C R6, R7, R6, RZ ;  /* 0x000000060706723e */ /* 0x000fe400048060ff */
[----:B------:R-:W-:Y:S02]  /*fd00*/  F2FP.SATFINITE.E5M2.F32.PACK_AB_MERGE_C R8, R9, R8, RZ ;  /* 0x000000080908723e */ /* 0x000fe400048060ff */
[----:B------:R-:W-:Y:S02]  /*fd10*/  F2FP.SATFINITE.E5M2.F32.PACK_AB_MERGE_C R12, R13, R12, RZ ;  /* 0x0000000c0d0c723e */ /* 0x000fe400048060ff */
[----:B------:R-:W-:-:S02]  /*fd20*/  F2FP.SATFINITE.E5M2.F32.PACK_AB_MERGE_C R14, R15, R14, RZ ;  /* 0x0000000e0f0e723e */ /* 0x000fc400048060ff */
[----:B------:R-:W-:Y:S02]  /*fd30*/  F2FP.SATFINITE.E5M2.F32.PACK_AB_MERGE_C R16, R17, R16, RZ ;  /* 0x000000101110723e */ /* 0x000fe400048060ff */
[----:B------:R-:W-:Y:S02]  /*fd40*/  F2FP.SATFINITE.E5M2.F32.PACK_AB_MERGE_C R20, R21, R20, RZ ;  /* 0x000000141514723e */ /* 0x000fe400048060ff */
[----:B------:R-:W-:Y:S02]  /*fd50*/  F2FP.SATFINITE.E5M2.F32.PACK_AB_MERGE_C R22, R23, R22, RZ ;  /* 0x000000161716723e */ /* 0x000fe400048060ff */
[----:B------:R-:W-:Y:S02]  /*fd60*/  F2FP.SATFINITE.E5M2.F32.PACK_AB_MERGE_C R24, R25, R24, RZ ;  /* 0x000000181918723e */ /* 0x000fe400048060ff */
[----:B------:R-:W-:Y:S02]  /*fd70*/  F2FP.SATFINITE.E5M2.F32.PACK_AB_MERGE_C R18, R19, R18, RZ ;  /* 0x000000121312723e */ /* 0x000fe400048060ff */
[----:B------:R-:W-:-:S02]  /*fd80*/  F2FP.SATFINITE.E5M2.F32.PACK_AB_MERGE_C R26, R27, R26, RZ ;  /* 0x0000001a1b1a723e */ /* 0x000fc400048060ff */
[----:B------:R-:W-:Y:S02]  /*fd90*/  LOP3.LUT R17, R4, 0xffff, RZ, 0xc0, !PT ;  /* 0x0000ffff04117812 */ /* 0x000fe400078ec0ff */
[----:B------:R-:W-:Y:S02]  /*fda0*/  LOP3.LUT R38, R6, 0xffff, RZ, 0xc0, !PT ;  /* 0x0000ffff06267812 */ /* 0x000fe400078ec0ff */
[----:B------:R-:W-:Y:S02]  /*fdb0*/  LOP3.LUT R19, R8, 0xffff, RZ, 0xc0, !PT ;  /* 0x0000ffff08137812 */ /* 0x000fe400078ec0ff */
[----:B------:R-:W-:Y:S02]  /*fdc0*/  LOP3.LUT R12, R12, 0xffff, RZ, 0xc0, !PT ;  /* 0x0000ffff0c0c7812 */ /* 0x000fe400078ec0ff */
[----:B------:R-:W-:Y:S02]  /*fdd0*/  LOP3.LUT R21, R14, 0xffff, RZ, 0xc0, !PT ;  /* 0x0000ffff0e157812 */ /* 0x000fe400078ec0ff */
[----:B------:R-:W-:-:S02]  /*fde0*/  LOP3.LUT R23, R16, 0xffff, RZ, 0xc0, !PT ;  /* 0x0000ffff10177812 */ /* 0x000fc400078ec0ff */
[----:B------:R-:W-:Y:S02]  /*fdf0*/  LOP3.LUT R20, R20, 0xffff, RZ, 0xc0, !PT ;  /* 0x0000ffff14147812 */ /* 0x000fe400078ec0ff */
[----:B------:R-:W-:Y:S02]  /*fe00*/  LOP3.LUT R25, R22, 0xffff, RZ, 0xc0, !PT ;  /* 0x0000ffff16197812 */ /* 0x000fe400078ec0ff */
[----:B------:R-:W-:Y:S02]  /*fe10*/  LOP3.LUT R27, R24, 0xffff, RZ, 0xc0, !PT ;  /* 0x0000ffff181b7812 */ /* 0x000fe400078ec0ff */
[----:B------:R-:W-:Y:S02]  /*fe20*/  F2FP.SATFINITE.E5M2.F32.PACK_AB_MERGE_C R28, R29, R28, RZ ;  /* 0x0000001c1d1c723e */ /* 0x000fe400048060ff */
[----:B------:R-:W-:Y:S02]  /*fe30*/  F2FP.SATFINITE.E5M2.F32.PACK_AB_MERGE_C R30, R31, R30, RZ ;  /* 0x0000001e1f1e723e */ /* 0x000fe400048060ff */
[----:B------:R-:W-:-:S02]  /*fe40*/  F2FP.SATFINITE.E5M2.F32.PACK_AB_MERGE_C R32, R33, R32, RZ ;  /* 0x000000202120723e */ /* 0x000fc400048060ff */
[--C-:B------:R-:W-:Y:S02]  /*fe50*/  PRMT R2, R19, 0x3340, R0.reuse ;  /* 0x0000334013027816 */ /* 0x100fe40000000000 */
[--C-:B------:R-:W-:Y:S02]  /*fe60*/  PRMT R4, R23, 0x3340, R0.reuse ;  /* 0x0000334017047816 */ /* 0x100fe40000000000 */
[----:B------:R-:W-:Y:S02]  /*fe70*/  PRMT R6, R27, 0x3340, R0 ;  /* 0x000033401b067816 */ /* 0x000fe40000000000 */
[----:B------:R-:W-:Y:S02]  /*fe80*/  PRMT R3, R17, 0x3340, R38 ;  /* 0x0000334011037816 */ /* 0x000fe40000000026 */
[----:B------:R-:W-:Y:S02]  /*fe90*/  PRMT R5, R12, 0x3340, R21 ;  /* 0x000033400c057816 */ /* 0x000fe40000000015 */
[----:B------:R-:W-:-:S02]  /*fea0*/  PRMT R7, R20, 0x3340, R25 ;  /* 0x0000334014077816 */ /* 0x000fc40000000019 */
[----:B------:R-:W-:Y:S02]  /*feb0*/  F2FP.SATFINITE.E5M2.F32.PACK_AB_MERGE_C R10, R11, R10, RZ ;  /* 0x0000000a0b0a723e */ /* 0x000fe400048060ff */
[----:B------:R-:W-:Y:S02]  /*fec0*/  LOP3.LUT R28, R28, 0xffff, RZ, 0xc0, !PT ;  /* 0x0000ffff1c1c7812 */ /* 0x000fe400078ec0ff */
[----:B------:R-:W-:Y:S02]  /*fed0*/  LOP3.LUT R29, R30, 0xffff, RZ, 0xc0, !PT ;  /* 0x0000ffff1e1d7812 */ /* 0x000fe400078ec0ff */
[----:B------:R-:W-:Y:S02]  /*fee0*/  LOP3.LUT R31, R32, 0xffff, RZ, 0xc0, !PT ;  /* 0x0000ffff201f7812 */ /* 0x000fe400078ec0ff */
[----:B------:R-:W-:Y:S02]  /*fef0*/  PRMT R9, R3, 0x5410, R2 ;  /* 0x0000541003097816 */ /* 0x000fe40000000002 */
[----:B------:R-:W-:-:S02]  /*ff00*/  PRMT R11, R5, 0x5410, R4 ;  /* 0x00005410050b7816 */ /* 0x000fc40000000004 */
[----:B------:R-:W-:Y:S02]  /*ff10*/  PRMT R13, R7, 0x5410, R6 ;  /* 0x00005410070d7816 */ /* 0x000fe40000000006 */
[----:B------:R-:W-:Y:S02]  /*ff20*/  SHF.R.U32.HI R2, RZ, 0x8, R17 ;  /* 0x00000008ff027819 */ /* 0x000fe40000011611 */
[----:B------:R-:W-:Y:S02]  /*ff30*/  SHF.R.U32.HI R3, RZ, 0x8, R38 ;  /* 0x00000008ff037819 */ /* 0x000fe40000011626 */
[----:B------:R-:W-:Y:S02]  /*ff40*/  SHF.R.U32.HI R4, RZ, 0x8, R19 ;  /* 0x00000008ff047819 */ /* 0x000fe40000011613 */
[----:B------:R-:W-:Y:S02]  /*ff50*/  SHF.R.U32.HI R5, RZ, 0x8, R12 ;  /* 0x00000008ff057819 */ /* 0x000fe4000001160c */
[----:B------:R-:W-:-:S02]  /*ff60*/  SHF.R.U32.HI R6, RZ, 0x8, R21 ;  /* 0x00000008ff067819 */ /* 0x000fc40000011615 */
[----:B------:R-:W-:Y:S02]  /*ff70*/  SHF.R.U32.HI R7, RZ, 0x8, R23 ;  /* 0x00000008ff077819 */ /* 0x000fe40000011617 */
[----:B------:R-:W-:Y:S02]  /*ff80*/  PRMT R8, R31, 0x3340, R0 ;  /* 0x000033401f087816 */ /* 0x000fe40000000000 */
[----:B------:R-:W-:Y:S02]  /*ff90*/  PRMT R15, R28, 0x3340, R29 ;  /* 0x000033401c0f7816 */ /* 0x000fe4000000001d */
[----:B------:R-:W-:Y:S02]  /*ffa0*/  LOP3.LUT R2, R2, 0xffff, RZ, 0xc0, !PT ;  /* 0x0000ffff02027812 */ /* 0x000fe400078ec0ff */
[----:B------:R-:W-:Y:S02]  /*ffb0*/  LOP3.LUT R3, R3, 0xffff, RZ, 0xc0, !PT ;  /* 0x0000ffff03037812 */ /* 0x000fe400078ec0ff */
[----:B------:R-:W-:-:S02]  /*ffc0*/  LOP3.LUT R4, R4, 0xffff, RZ, 0xc0, !PT ;  /* 0x0000ffff04047812 */ /* 0x000fc400078ec0ff */
[----:B------:R-:W-:Y:S02]  /*ffd0*/  LOP3.LUT R5, R5, 0xffff, RZ, 0xc0, !PT ;  /* 0x0000ffff05057812 */ /* 0x000fe400078ec0ff */
[----:B------:R-:W-:Y:S02]  /*ffe0*/  LOP3.LUT R6, R6, 0xffff, RZ, 0xc0, !PT ;  /* 0x0000ffff06067812 */ /* 0x000fe400078ec0ff */
[----:B------:R-:W-:Y:S02]  /*fff0*/  LOP3.LUT R7, R7, 0xffff, RZ, 0xc0, !PT ;  /* 0x0000ffff07077812 */ /* 0x000fe400078ec0ff */
[----:B------:R-:W-:Y:S02]  /*10000*/  PRMT R15, R15, 0x5410, R8 ;  /* 0x000054100f0f7816 */ /* 0x000fe40000000008 */
[----:B------:R-:W-:Y:S02]  /*10010*/  PRMT R17, R2, 0x3340, R3 ;  /* 0x0000334002117816 */ /* 0x000fe40000000003 */
[----:B------:R-:W-:-:S02]  /*10020*/  PRMT R8, R4, 0x3340, R1 ;  /* 0x0000334004087816 */ /* 0x000fc40000000001 */
[----:B------:R-:W-:Y:S02]  /*10030*/  PRMT R19, R5, 0x3340, R6 ;  /* 0x0000334005137816 */ /* 0x000fe40000000006 */
[----:B------:R-:W-:Y:S02]  /*10040*/  PRMT R12, R7, 0x3340, R0 ;  /* 0x00003340070c7816 */ /* 0x000fe40000000000 */
[----:B------:R-:W-:Y:S02]  /*10050*/  SHF.R.U32.HI R2, RZ, 0x8, R20 ;  /* 0x00000008ff027819 */ /* 0x000fe40000011614 */
[----:B------:R-:W-:Y:S02]  /*10060*/  SHF.R.U32.HI R3, RZ, 0x8, R25 ;  /* 0x00000008ff037819 */ /* 0x000fe40000011619 */
[----:B------:R-:W-:Y:S02]  /*10070*/  SHF.R.U32.HI R4, RZ, 0x8, R27 ;  /* 0x00000008ff047819 */ /* 0x000fe4000001161b */
[----:B------:R-:W-:-:S02]  /*10080*/  SHF.R.U32.HI R5, RZ, 0x8, R28 ;  /* 0x00000008ff057819 */ /* 0x000fc4000001161c */
[----:B------:R-:W-:Y:S02]  /*10090*/  SHF.R.U32.HI R6, RZ, 0x8, R29 ;  /* 0x00000008ff067819 */ /* 0x000fe4000001161d */
[----:B------:R-:W-:Y:S02]  /*100a0*/  SHF.R.U32.HI R7, RZ, 0x8, R31 ;  /* 0x00000008ff077819 */ /* 0x000fe4000001161f */
[----:B------:R-:W-:Y:S02]  /*100b0*/  LOP3.LUT R2, R2, 0xffff, RZ, 0xc0, !PT ;  /* 0x0000ffff02027812 */ /* 0x000fe400078ec0ff */
[----:B------:R-:W-:Y:S02]  /*100c0*/  LOP3.LUT R3, R3, 0xffff, RZ, 0xc0, !PT ;  /* 0x0000ffff03037812 */ /* 0x000fe400078ec0ff */
[----:B------:R-:W-:Y:S02]  /*100d0*/  LOP3.LUT R4, R4, 0xffff, RZ, 0xc0, !PT ;  /* 0x0000ffff04047812 */ /* 0x000fe400078ec0ff */
[----:B------:R-:W-:-:S02]  /*100e0*/  LOP3.LUT R7, R7, 0xffff, RZ, 0xc0, !PT ;  /* 0x0000ffff07077812 */ /* 0x000fc400078ec0ff */
[----:B------:R-:W-:Y:S02]  /*100f0*/  LOP3.LUT R6, R6, 0xffff, RZ, 0xc0, !PT ;  /* 0x0000ffff06067812 */ /* 0x000fe400078ec0ff */
[----:B------:R-:W-:Y:S02]  /*10100*/  LOP3.LUT R5, R5, 0xffff, RZ, 0xc0, !PT ;  /* 0x0000ffff05057812 */ /* 0x000fe400078ec0ff */
[----:B------:R-:W-:Y:S02]  /*10110*/  F2FP.SATFINITE.E5M2.F32.PACK_AB_MERGE_C R34, R35, R34, RZ ;  /* 0x000000222322723e */ /* 0x000fe400048060ff */
[----:B------:R-:W-:Y:S02]  /*10120*/  PRMT R3, R2, 0x3340, R3 ;  /* 0x0000334002037816 */ /* 0x000fe40000000003 */
[----:B------:R-:W-:Y:S02]  /*10130*/  PRMT R4, R4, 0x3340, R1 ;  /* 0x0000334004047816 */ /* 0x000fe40000000001 */
[----:B------:R-:W-:-:S02]  /*10140*/  PRMT R7, R7, 0x3340, R0 ;  /* 0x0000334007077816 */ /* 0x000fc40000000000 */
[----:B------:R-:W-:Y:S02]  /*10150*/  PRMT R6, R5, 0x3340, R6 ;  /* 0x0000334005067816 */ /* 0x000fe40000000006 */
[----:B------:R-:W-:Y:S02]  /*10160*/  LOP3.LUT R26, R26, 0xffff, RZ, 0xc0, !PT ;  /* 0x0000ffff1a1a7812 */ /* 0x000fe400078ec0ff */
[----:B------:R-:W-:Y:S02]  /*10170*/  PRMT R17, R17, 0x5410, R8 ;  /* 0x0000541011117816 */ /* 0x000fe40000000008 */
[----:B------:R-:W-:Y:S02]  /*10180*/  PRMT R19, R19, 0x5410, R12 ;  /* 0x0000541013137816 */ /* 0x000fe4000000000c */
[----:B------:R-:W-:Y:S02]  /*10190*/  LOP3.LUT R10, R10, 0xffff, RZ, 0xc0, !PT ;  /* 0x0000ffff0a0a7812 */ /* 0x000fe400078ec0ff */
[----:B------:R-:W-:-:S02]  /*101a0*/  PRMT R3, R3, 0x5410, R4 ;  /* 0x0000541003037816 */ /* 0x000fc40000000004 */
[----:B------:R-:W-:Y:S02]  /*101b0*/  PRMT R27, R6, 0x5410, R7 ;  /* 0x00005410061b7816 */ /* 0x000fe40000000007 */
[----:B------:R-:W-:Y:S02]  /*101c0*/  LOP3.LUT R18, R18, 0xffff, RZ, 0xc0, !PT ;  /* 0x0000ffff12127812 */ /* 0x000fe400078ec0ff */
[----:B------:R-:W-:Y:S02]  /*101d0*/  LOP3.LUT R34, R34, 0xffff, RZ, 0xc0, !PT ;  /* 0x0000ffff22227812 */ /* 0x000fe400078ec0ff */
[----:B------:R-:W-:Y:S02]  /*101e0*/  PRMT R6, R13, 0x4210, R26 ;  /* 0x000042100d067816 */ /* 0x000fe4000000001a */
[--C-:B------:R-:W-:Y:S02]  /*101f0*/  PRMT R4, R9, 0x4210, R10.reuse ;  /* 0x0000421009047816 */ /* 0x100fe4000000000a */
[----:B------:R-:W-:-:S02]  /*10200*/  PRMT R24, R17, 0x5210, R10 ;  /* 0x0000521011187816 */ /* 0x000fc4000000000a */
[--C-:B------:R-:W-:Y:S02]  /*10210*/  PRMT R5, R11, 0x4210, R18.reuse ;  /* 0x000042100b057816 */ /* 0x100fe40000000012 */
[----:B------:R-:W-:Y:S02]  /*10220*/  PRMT R25, R19, 0x5210, R18 ;  /* 0x0000521013197816 */ /* 0x000fe40000000012 */
[----:B------:R-:W-:Y:S02]  /*10230*/  PRMT R26, R3, 0x5210, R26 ;  /* 0x00005210031a7816 */ /* 0x000fe4000000001a */
[--C-:B------:R-:W-:Y:S02]  /*10240*/  PRMT R7, R15, 0x4210, R34.reuse ;  /* 0x000042100f077816 */ /* 0x100fe40000000022 */
[----:B------:R-:W-:Y:S02]  /*10250*/  PRMT R27, R27, 0x5210, R34 ;  /* 0x000052101b1b7816 */ /* 0x000fe40000000022 */
[----:B------:R-:W-:Y:S01]  /*10260*/  LOP3.LUT R48, R0, R40, RZ, 0xfc, !PT ;  /* 0x0000002800307212 */ /* 0x000fe200078efcff */
[----:B---3--:R0:W-:Y:S01]  /*10270*/  STS.128 [R36], R4 ;  /* 0x0000000424007388 */ /* 0x0081e20000000c00 */
[----:B------:R-:W-:-:S02]  /*10280*/  LOP3.LUT R40, R41, 0x7f, RZ, 0xc0, !PT ;  /* 0x0000007f29287812 */ /* 0x000fc400078ec0ff */
[----:B------:R-:W-:Y:S01]  /*10290*/  SHF.R.U32.HI R3, RZ, 0x6, R41 ;  /* 0x00000006ff037819 */ /* 0x000fe20000011629 */
[----:B------:R1:W-:Y:S01]  /*102a0*/  STS.128 [R36+0x400], R24 ;  /* 0x0004001824007388 */ /* 0x0003e20000000c00 */
[----:B------:R-:W-:Y:S02]  /*102b0*/  LEA R15, R40, UR9, 0x4 ;  /* 0x00000009280f7c11 */ /* 0x000fe4000f8e20ff */
[----:B------:R-:W-:Y:S01]  /*102c0*/  SGXT.U32 R3, R3, 0x1 ;  /* 0x000000010303781a */ /* 0x000fe20000000000 */
[----:B------:R-:W-:Y:S01]  /*102d0*/  BAR.SYNC.DEFER_BLOCKING 0x0 ;  /* 0x0000000000007b1d */ /* 0x000fe20000010000 */
[C---:B------:R-:W-:Y:S02]  /*102e0*/  LEA.HI R43, R42.reuse, 0x2e, RZ, 0x1a ;  /* 0x0000002e2a2b7811 */ /* 0x040fe400078fd0ff */
[----:B------:R-:W-:Y:S02]  /*102f0*/  LEA.HI R42, R42, 0xe, RZ, 0x1a ;  /* 0x0000000e2a2a7811 */ /* 0x000fe400078fd0ff */
[----:B------:R-:W-:-:S02]  /*10300*/  LOP3.LUT R16, R0, R44, RZ, 0xfc, !PT ;  /* 0x0000002c00107212 */ /* 0x000fc400078efcff */
[C---:B------:R-:W-:Y:S02]  /*10310*/  LOP3.LUT R12, R0.reuse, R42, RZ, 0xfc, !PT ;  /* 0x0000002a000c7212 */ /* 0x040fe400078efcff */
[C---:B0-----:R-:W-:Y:S02]  /*10320*/  LOP3.LUT R4, R0.reuse, R3, RZ, 0xfc, !PT ;  /* 0x0000000300047212 */ /* 0x041fe400078efcff */
[C-C-:B------:R-:W-:Y:S02]  /*10330*/  LOP3.LUT R5, R0.reuse, 0x2, R3.reuse, 0xfe, !PT ;  /* 0x0000000200057812 */ /* 0x140fe400078efe03 */
[C---:B------:R-:W-:Y:S02]  /*10340*/  LOP3.LUT R32, R0.reuse, R43, RZ, 0xfc, !PT ;  /* 0x0000002b00207212 */ /* 0x040fe400078efcff */
[C-C-:B------:R-:W-:Y:S02]  /*10350*/  LOP3.LUT R18, R0.reuse, 0x3c, R3.reuse, 0xfe, !PT ;  /* 0x0000003c00127812 */ /* 0x140fe400078efe03 */
[----:B------:R-:W-:-:S02]  /*10360*/  LOP3.LUT R20, R0, 0x3a, R3, 0xfe, !PT ;  /* 0x0000003a00147812 */ /* 0x000fc400078efe03 */
[C-C-:B------:R-:W-:Y:S02]  /*10370*/  LOP3.LUT R22, R0.reuse, 0x38, R3.reuse, 0xfe, !PT ;  /* 0x0000003800167812 */ /* 0x140fe400078efe03 */
[C-C-:B-1----:R-:W-:Y:S02]  /*10380*/  LOP3.LUT R24, R0.reuse, 0x36, R3.reuse, 0xfe, !PT ;  /* 0x0000003600187812 */ /* 0x142fe400078efe03 */
[C-C-:B------:R-:W-:Y:S01]  /*10390*/  LOP3.LUT R26, R0.reuse, 0x34, R3.reuse, 0xfe, !PT ;  /* 0x00000034001a7812 */ /* 0x140fe200078efe03 */
[----:B------:R-:W0:Y:S01]  /*103a0*/  LDS.128 R8, [R15] ;  /* 0x000000000f087984 */ /* 0x000e220000000c00 */
[C-C-:B------:R-:W-:Y:S02]  /*103b0*/  LOP3.LUT R28, R0.reuse, 0x32, R3.reuse, 0xfe, !PT ;  /* 0x00000032001c7812 */ /* 0x140fe400078efe03 */
[C-C-:B------:R-:W-:Y:S02]  /*103c0*/  LOP3.LUT R30, R0.reuse, 0x30, R3.reuse, 0xfe, !PT ;  /* 0x00000030001e7812 */ /* 0x140fe400078efe03 */
[----:B------:R-:W-:-:S02]  /*103d0*/  LOP3.LUT R34, R0, 0x2c, R3, 0xfe, !PT ;  /* 0x0000002c00227812 */ /* 0x000fc400078efe03 */
[C-C-:B------:R-:W-:Y:S02]  /*103e0*/  LOP3.LUT R36, R0.reuse, 0x2a, R3.reuse, 0xfe, !PT ;  /* 0x0000002a00247812 */ /* 0x140fe400078efe03 */
[C-C-:B------:R-:W-:Y:S02]  /*103f0*/  LOP3.LUT R38, R0.reuse, 0x28, R3.reuse, 0xfe, !PT ;  /* 0x0000002800267812 */ /* 0x140fe400078efe03 */
[C-C-:B------:R-:W-:Y:S02]  /*10400*/  LOP3.LUT R40, R0.reuse, 0x26, R3.reuse, 0xfe, !PT ;  /* 0x0000002600287812 */ /* 0x140fe400078efe03 */
        /* <DEDUP_REMOVED lines=8> */
[----:B------:R-:W-:Y:S01]  /*10490*/  LOP3.LUT R54, R0, 0x12, R3, 0xfe, !PT ;  /* 0x0000001200367812 */ /* 0x000fe200078efe03 */
[C---:B--2---:R-:W-:Y:S01]  /*104a0*/  IMAD R2, R39.reuse, UR4, RZ ;  /* 0x0000000427027c24 */ /* 0x044fe2000f8e02ff */
[----:B------:R-:W-:-:S02]  /*104b0*/  ISETP.GE.AND P0, PT, R39, UR14, PT ;  /* 0x0000000e27007c0c */ /* 0x000fc4000bf06270 */
[C-C-:B------:R-:W-:Y:S02]  /*104c0*/  LOP3.LUT R55, R0.reuse, 0x10, R3.reuse, 0xfe, !PT ;  /* 0x0000001000377812 */ /* 0x140fe400078efe03 */
[C-C-:B------:R-:W-:Y:S02]  /*104d0*/  LOP3.LUT R56, R0.reuse, 0xc, R3.reuse, 0xfe, !PT ;  /* 0x0000000c00387812 */ /* 0x140fe400078efe03 */
[C-C-:B------:R-:W-:Y:S02]  /*104e0*/  LOP3.LUT R57, R0.reuse, 0xa, R3.reuse, 0xfe, !PT ;  /* 0x0000000a00397812 */ /* 0x140fe400078efe03 */
[C-C-:B------:R-:W-:Y:S02]  /*104f0*/  LOP3.LUT R58, R0.reuse, 0x8, R3.reuse, 0xfe, !PT ;  /* 0x00000008003a7812 */ /* 0x140fe400078efe03 */
[C-C-:B------:R-:W-:Y:S02]  /*10500*/  LOP3.LUT R59, R0.reuse, 0x6, R3.reuse, 0xfe, !PT ;  /* 0x00000006003b7812 */ /* 0x140fe400078efe03 */
[----:B------:R-:W-:Y:S01]  /*10510*/  LOP3.LUT R7, R0, 0x4, R3, 0xfe, !PT ;  /* 0x0000000400077812 */ /* 0x000fe200078efe03 */
[----:B----4-:R-:W-:Y:S01]  /*10520*/  IMAD R0, R4, UR5, RZ ;  /* 0x0000000504007c24 */ /* 0x010fe2000f8e02ff */
[----:B------:R-:W-:-:S02]  /*10530*/  IADD3 R47, P2, PT, R2, UR12, RZ ;  /* 0x0000000c022f7c10 */ /* 0x000fc4000ff5e0ff */
[----:B------:R-:W-:Y:S02]  /*10540*/  ISETP.LT.AND P3, PT, R4, UR15, !P0 ;  /* 0x0000000f04007c0c */ /* 0x000fe4000c761270 */
[C---:B------:R-:W-:Y:S01]  /*10550*/  ISETP.LT.AND P1, PT, R5.reuse, UR15, !P0 ;  /* 0x0000000f05007c0c */ /* 0x040fe2000c721270 */
[----:B------:R-:W-:Y:S01]  /*10560*/  IMAD R5, R5, UR5, RZ ;  /* 0x0000000505057c24 */ /* 0x000fe2000f8e02ff */
[----:B------:R-:W-:Y:S02]  /*10570*/  LEA.HI.X.SX32 R49, R2, UR13, 0x1, P2 ;  /* 0x0000000d02317c11 */ /* 0x000fe400090f0eff */
[-C--:B------:R-:W-:Y:S02]  /*10580*/  IADD3 R2, P4, PT, R0, R47.reuse, RZ ;  /* 0x0000002f00027210 */ /* 0x080fe40007f9e0ff */
[C---:B------:R-:W-:Y:S01]  /*10590*/  ISETP.LT.AND P2, PT, R7.reuse, UR15, !P0 ;  /* 0x0000000f07007c0c */ /* 0x040fe2000c741270 */
[----:B------:R-:W-:Y:S01]  /*105a0*/  IMAD R7, R7, UR5, RZ ;  /* 0x0000000507077c24 */ /* 0x000fe2000f8e02ff */
[----:B------:R-:W-:-:S02]  /*105b0*/  IADD3 R4, P5, PT, R5, R47, RZ ;  /* 0x0000002f05047210 */ /* 0x000fc40007fbe0ff */
[----:B------:R-:W-:Y:S01]  /*105c0*/  LEA.HI.X.SX32 R3, R0, R49, 0x1, P4 ;  /* 0x0000003100037211 */ /* 0x000fe200020f0eff */
[----:B------:R-:W-:Y:S01]  /*105d0*/  IMAD R0, R59, UR5, RZ ;  /* 0x000000053b007c24 */ /* 0x000fe2000f8e02ff */
[C---:B0-----:R-:W-:Y:S02]  /*105e0*/  PRMT R45, R8.reuse, 0x7770, RZ ;  /* 0x00007770082d7816 */ /* 0x041fe400000000ff */
[----:B------:R-:W-:Y:S02]  /*105f0*/  IADD3 R6, P4, PT, R7, R47, RZ ;  /* 0x0000002f07067210 */ /* 0x000fe40007f9e0ff */
[C---:B------:R-:W-:Y:S01]  /*10600*/  PRMT R43, R8.reuse, 0x7771, RZ ;  /* 0x00007771082b7816 */ /* 0x040fe200000000ff */
[----:B------:R0:W-:Y:S01]  /*10610*/  @P3 STG.E.U8 desc[UR20][R2.64], R45 ;  /* 0x0000002d02003986 */ /* 0x0001e2000c101114 */
[----:B------:R-:W-:Y:S02]  /*10620*/  LEA.HI.X.SX32 R5, R5, R49, 0x1, P5 ;  /* 0x0000003105057211 */ /* 0x000fe400028f0eff */
[----:B------:R-:W-:-:S02]  /*10630*/  PRMT R13, R8, 0x7773, RZ ;  /* 0x00007773080d7816 */ /* 0x000fc400000000ff */
[----:B------:R-:W-:Y:S01]  /*10640*/  PRMT R41, R8, 0x7772, RZ ;  /* 0x0000777208297816 */ /* 0x000fe200000000ff */
[----:B------:R1:W-:Y:S01]  /*10650*/  @P1 STG.E.U8 desc[UR20][R4.64], R43 ;  /* 0x0000002b04001986 */ /* 0x0003e2000c101114 */
[C---:B------:R-:W-:Y:S02]  /*10660*/  PRMT R25, R10.reuse, 0x7773, RZ ;  /* 0x000077730a197816 */ /* 0x040fe400000000ff */
[C---:B------:R-:W-:Y:S02]  /*10670*/  PRMT R27, R10.reuse, 0x7772, RZ ;  /* 0x000077720a1b7816 */ /* 0x040fe400000000ff */
[C---:B------:R-:W-:Y:S02]  /*10680*/  PRMT R29, R10.reuse, 0x7771, RZ ;  /* 0x000077710a1d7816 */ /* 0x040fe400000000ff */
[----:B------:R-:W-:Y:S01]  /*10690*/  PRMT R31, R10, 0x7770, RZ ;  /* 0x000077700a1f7816 */ /* 0x000fe200000000ff */
[----:B------:R-:W-:Y:S01]  /*106a0*/  IMAD R10, R58, UR5, RZ ;  /* 0x000000053a0a7c24 */ /* 0x000fe2000f8e02ff */
[----:B------:R-:W-:-:S02]  /*106b0*/  LEA.HI.X.SX32 R7, R7, R49, 0x1, P4 ;  /* 0x0000003107077211 */ /* 0x000fc400020f0eff */
[----:B------:R-:W-:Y:S02]  /*106c0*/  IADD3 R8, P3, PT, R0, R47, RZ ;  /* 0x0000002f00087210 */ /* 0x000fe40007f7e0ff */
[----:B------:R-:W-:Y:S01]  /*106d0*/  ISETP.LT.AND P5, PT, R59, UR15, !P0 ;  /* 0x0000000f3b007c0c */ /* 0x000fe2000c7a1270 */
[----:B------:R-:W-:Y:S01]  /*106e0*/  @P2 STG.E.U8 desc[UR20][R6.64], R41 ;  /* 0x0000002906002986 */ /* 0x000fe2000c101114 */
[C---:B------:R-:W-:Y:S02]  /*106f0*/  PRMT R33, R9.reuse, 0x7773, RZ ;  /* 0x0000777309217816 */ /* 0x040fe400000000ff */
[C---:B------:R-:W-:Y:S02]  /*10700*/  PRMT R35, R9.reuse, 0x7772, RZ ;  /* 0x0000777209237816 */ /* 0x040fe400000000ff */
[C---:B------:R-:W-:Y:S02]  /*10710*/  PRMT R37, R9.reuse, 0x7771, RZ ;  /* 0x0000777109257816 */ /* 0x040fe400000000ff */
[----:B------:R-:W-:-:S02]  /*10720*/  PRMT R39, R9, 0x7770, RZ ;  /* 0x0000777009277816 */ /* 0x000fc400000000ff */
[----:B------:R-:W-:Y:S02]  /*10730*/  ISETP.LT.AND P1, PT, R58, UR15, !P0 ;  /* 0x0000000f3a007c0c */ /* 0x000fe4000c721270 */
[----:B------:R-:W-:Y:S01]  /*10740*/  LEA.HI.X.SX32 R9, R0, R49, 0x1, P3 ;  /* 0x0000003100097211 */ /* 0x000fe200018f0eff */
[C---:B------:R-:W-:Y:S01]  /*10750*/  IMAD R0, R57.reuse, UR5, RZ ;  /* 0x0000000539007c24 */ /* 0x040fe2000f8e02ff */
[----:B------:R-:W-:Y:S02]  /*10760*/  ISETP.LT.AND P2, PT, R57, UR15, !P0 ;  /* 0x0000000f39007c0c */ /* 0x000fe4000c741270 */
[----:B0-----:R-:W-:Y:S01]  /*10770*/  IADD3 R2, P4, PT, R10, R47, RZ ;  /* 0x0000002f0a027210 */ /* 0x001fe20007f9e0ff */
[----:B------:R0:W-:Y:S01]  /*10780*/  @P5 STG.E.U8 desc[UR20][R8.64], R13 ;  /* 0x0000000d08005986 */ /* 0x0001e2000c101114 */
[C---:B------:R-:W-:Y:S02]  /*10790*/  PRMT R17, R11.reuse, 0x7773, RZ ;  /* 0x000077730b117816 */ /* 0x040fe400000000ff */
[----:B------:R-:W-:-:S02]  /*107a0*/  PRMT R19, R11, 0x7772, RZ ;  /* 0x000077720b137816 */ /* 0x000fc400000000ff */
[C---:B------:R-:W-:Y:S02]  /*107b0*/  PRMT R21, R11.reuse, 0x7771, RZ ;  /* 0x000077710b157816 */ /* 0x040fe400000000ff */
[----:B------:R-:W-:Y:S01]  /*107c0*/  PRMT R23, R11, 0x7770, RZ ;  /* 0x000077700b177816 */ /* 0x000fe200000000ff */
[----:B------:R-:W-:Y:S01]  /*107d0*/  IMAD R11, R56, UR5, RZ ;  /* 0x00000005380b7c24 */ /* 0x000fe2000f8e02ff */
[----:B-1----:R-:W-:Y:S02]  /*107e0*/  IADD3 R4, P6, PT, R0, R47, RZ ;  /* 0x0000002f00047210 */ /* 0x002fe40007fde0ff */
[-C--:B------:R-:W-:Y:S01]  /*107f0*/  LEA.HI.X.SX32 R3, R10, R49.reuse, 0x1, P4 ;  /* 0x000000310a037211 */ /* 0x080fe200020f0eff */
[----:B0-----:R-:W-:Y:S01]  /*10800*/  IMAD R13, R54, UR5, RZ ;  /* 0x00000005360d7c24 */ /* 0x001fe2000f8e02ff */
[C---:B------:R-:W-:Y:S01]  /*10810*/  ISETP.LT.AND P4, PT, R12.reuse, UR15, !P0 ;  /* 0x0000000f0c007c0c */ /* 0x040fe2000c781270 */
[----:B------:R-:W-:Y:S01]  /*10820*/  IMAD R12, R12, UR5, RZ ;  /* 0x000000050c0c7c24 */ /* 0x000fe2000f8e02ff */
[----:B------:R-:W-:Y:S01]  /*10830*/  ISETP.LT.AND P3, PT, R56, UR15, !P0 ;  /* 0x0000000f38007c0c */ /* 0x000fe2000c761270 */
[----:B------:R0:W-:Y:S01]  /*10840*/  @P1 STG.E.U8 desc[UR20][R2.64], R39 ;  /* 0x0000002702001986 */ /* 0x0001e2000c101114 */
[----:B------:R-:W-:Y:S01]  /*10850*/  LEA.HI.X.SX32 R5, R0, R49, 0x1, P6 ;  /* 0x0000003100057211 */ /* 0x000fe200030f0eff */
[----:B------:R-:W-:Y:S01]  /*10860*/  IMAD R0, R55, UR5, RZ ;  /* 0x0000000537007c24 */ /* 0x000fe2000f8e02ff */
[----:B------:R-:W-:-:S02]  /*10870*/  IADD3 R6, P5, PT, R11, R47, RZ ;  /* 0x0000002f0b067210 */ /* 0x000fc40007fbe0ff */
[C---:B------:R-:W-:Y:S01]  /*10880*/  IADD3 R10, P1, PT, R12.reuse, R47, RZ ;  /* 0x0000002f0c0a7210 */ /* 0x040fe20007f3e0ff */
[----:B------:R-:W-:Y:S01]  /*10890*/  @P2 STG.E.U8 desc[UR20][R4.64], R37 ;  /* 0x0000002504002986 */ /* 0x000fe2000c101114 */
[-C--:B------:R-:W-:Y:S02]  /*108a0*/  LEA.HI.X.SX32 R7, R11, R49.reuse, 0x1, P5 ;  /* 0x000000310b077211 */ /* 0x080fe400028f0eff */
[----:B------:R-:W-:Y:S02]  /*108b0*/  ISETP.LT.AND P2, PT, R55, UR15, !P0 ;  /* 0x0000000f37007c0c */ /* 0x000fe4000c741270 */
[----:B------:R-:W-:Y:S01]  /*108c0*/  LEA.HI.X.SX32 R11, R12, R49, 0x1, P1 ;  /* 0x000000310c0b7211 */ /* 0x000fe200008f0eff */
[----:B------:R-:W-:Y:S01]  /*108d0*/  @P3 STG.E.U8 desc[UR20][R6.64], R35 ;  /* 0x0000002306003986 */ /* 0x000fe2000c101114 */
[----:B------:R-:W-:Y:S02]  /*108e0*/  IADD3 R8, P1, PT, R0, R47, RZ ;  /* 0x0000002f00087210 */ /* 0x000fe40007f3e0ff */
[----:B------:R-:W-:Y:S01]  /*108f0*/  ISETP.LT.AND P3, PT, R54, UR15, !P0 ;  /* 0x0000000f36007c0c */ /* 0x000fe2000c761270 */
[----:B------:R1:W-:Y:S01]  /*10900*/  @P4 STG.E.U8 desc[UR20][R10.64], R33 ;  /* 0x000000210a004986 */ /* 0x0003e2000c101114 */
[C---:B------:R-:W-:Y:S01]  /*10910*/  ISETP.LT.AND P4, PT, R14.reuse, UR15, !P0 ;  /* 0x0000000f0e007c0c */ /* 0x040fe2000c781270 */
[----:B------:R-:W-:Y:S01]  /*10920*/  IMAD R14, R14, UR5, RZ ;  /* 0x000000050e0e7c24 */ /* 0x000fe2000f8e02ff */
[----:B------:R-:W-:Y:S01]  /*10930*/  LEA.HI.X.SX32 R9, R0, R49, 0x1, P1 ;  /* 0x0000003100097211 */ /* 0x000fe200008f0eff */
[----:B------:R-:W-:Y:S01]  /*10940*/  IMAD R0, R53, UR5, RZ ;  /* 0x0000000535007c24 */ /* 0x000fe2000f8e02ff */
[----:B0-----:R-:W-:Y:S01]  /*10950*/  IADD3 R2, P5, PT, R13, R47, RZ ;  /* 0x0000002f0d027210 */ /* 0x001fe20007fbe0ff */
[----:B------:R0:W2:Y:S01]  /*10960*/  LDS.128 R4, [R15+0x800] ;  /* 0x000800000f047984 */ /* 0x0000a20000000c00 */
[----:B------:R-:W-:-:S02]  /*10970*/  ISETP.LT.AND P1, PT, R53, UR15, !P0 ;  /* 0x0000000f35007c0c */ /* 0x000fc4000c721270 */
[----:B------:R-:W-:Y:S01]  /*10980*/  IADD3 R12, P6, PT, R14, R47, RZ ;  /* 0x0000002f0e0c7210 */ /* 0x000fe20007fde0ff */
[----:B------:R3:W-:Y:S01]  /*10990*/  @P2 STG.E.U8 desc[UR20][R8.64], R31 ;  /* 0x0000001f08002986 */ /* 0x0007e2000c101114 */
[----:B------:R-:W-:Y:S02]  /*109a0*/  LEA.HI.X.SX32 R3, R13, R49, 0x1, P5 ;  /* 0x000000310d037211 */ /* 0x000fe400028f0eff */
[----:B-1----:R-:W-:Y:S01]  /*109b0*/  IADD3 R10, P2, PT, R0, R47, RZ ;  /* 0x0000002f000a7210 */ /* 0x002fe20007f5e0ff */
[----:B0-----:R-:W-:Y:S01]  /*109c0*/  IMAD R15, R50, UR5, RZ ;  /* 0x00000005320f7c24 */ /* 0x001fe2000f8e02ff */
[-C--:B------:R-:W-:Y:S01]  /*109d0*/  LEA.HI.X.SX32 R13, R14, R49.reuse, 0x1, P6 ;  /* 0x000000310e0d7211 */ /* 0x080fe200030f0eff */
[----:B------:R0:W-:Y:S01]  /*109e0*/  @P3 STG.E.U8 desc[UR20][R2.64], R29 ;  /* 0x0000001d02003986 */ /* 0x0001e2000c101114 */
[----:B------:R-:W-:Y:S01]  /*109f0*/  LEA.HI.X.SX32 R11, R0, R49, 0x1, P2 ;  /* 0x00000031000b7211 */ /* 0x000fe200010f0eff */
[C---:B------:R-:W-:Y:S01]  /*10a00*/  IMAD R0, R52.reuse, UR5, RZ ;  /* 0x0000000534007c24 */ /* 0x040fe2000f8e02ff */
[----:B------:R-:W-:Y:S01]  /*10a10*/  ISETP.LT.AND P3, PT, R52, UR15, !P0 ;  /* 0x0000000f34007c0c */ /* 0x000fe2000c761270 */
[----:B------:R1:W-:Y:S01]  /*10a20*/  @P4 STG.E.U8 desc[UR20][R12.64], R27 ;  /* 0x0000001b0c004986 */ /* 0x0003e2000c101114 */
[C---:B------:R-:W-:Y:S01]  /*10a30*/  IMAD R14, R51.reuse, UR5, RZ ;  /* 0x00000005330e7c24 */ /* 0x040fe2000f8e02ff */
[----:B------:R-:W-:-:S02]  /*10a40*/  ISETP.LT.AND P2, PT, R51, UR15, !P0 ;  /* 0x0000000f33007c0c */ /* 0x000fc4000c741270 */
[----:B------:R4:W-:Y:S01]  /*10a50*/  @P1 STG.E.U8 desc[UR20][R10.64], R25 ;  /* 0x000000190a001986 */ /* 0x0009e2000c101114 */
[----:B---3--:R-:W-:Y:S02]  /*10a60*/  IADD3 R8, P1, PT, R0, R47, RZ ;  /* 0x0000002f00087210 */ /* 0x008fe40007f3e0ff */
[----:B------:R-:W-:Y:S02]  /*10a70*/  ISETP.LT.AND P4, PT, R50, UR15, !P0 ;  /* 0x0000000f32007c0c */ /* 0x000fe4000c781270 */
[----:B------:R-:W-:Y:S01]  /*10a80*/  LEA.HI.X.SX32 R9, R0, R49, 0x1, P1 ;  /* 0x0000003100097211 */ /* 0x000fe200008f0eff */
[----:B------:R-:W-:Y:S01]  /*10a90*/  IMAD R0, R48, UR5, RZ ;  /* 0x0000000530007c24 */ /* 0x000fe2000f8e02ff */
[CC--:B0-----:R-:W-:Y:S02]  /*10aa0*/  IADD3 R2, P5, PT, R14.reuse, R47.reuse, RZ ;  /* 0x0000002f0e027210 */ /* 0x0c1fe40007fbe0ff */
[----:B-1----:R-:W-:Y:S01]  /*10ab0*/  IADD3 R12, P6, PT, R15, R47, RZ ;  /* 0x0000002f0f0c7210 */ /* 0x002fe20007fde0ff */
[----:B------:R0:W-:Y:S01]  /*10ac0*/  @P3 STG.E.U8 desc[UR20][R8.64], R23 ;  /* 0x0000001708003986 */ /* 0x0001e2000c101114 */
[----:B------:R-:W-:-:S02]  /*10ad0*/  LEA.HI.X.SX32 R3, R14, R49, 0x1, P5 ;  /* 0x000000310e037211 */ /* 0x000fc400028f0eff */
[----:B----4-:R-:W-:Y:S02]  /*10ae0*/  IADD3 R10, P3, PT, R0, R47, RZ ;  /* 0x0000002f000a7210 */ /* 0x010fe40007f7e0ff */
[----:B------:R-:W-:Y:S01]  /*10af0*/  ISETP.LT.AND P1, PT, R48, UR15, !P0 ;  /* 0x0000000f30007c0c */ /* 0x000fe2000c721270 */
[----:B------:R1:W-:Y:S01]  /*10b00*/  @P2 STG.E.U8 desc[UR20][R2.64], R21 ;  /* 0x0000001502002986 */ /* 0x0003e2000c101114 */
[-C--:B------:R-:W-:Y:S01]  /*10b10*/  LEA.HI.X.SX32 R13, R15, R49.reuse, 0x1, P6 ;  /* 0x000000310f0d7211 */ /* 0x080fe200030f0eff */
[----:B------:R-:W-:Y:S01]  /*10b20*/  IMAD R15, R46, UR5, RZ ;  /* 0x000000052e0f7c24 */ /* 0x000fe2000f8e02ff */
[----:B------:R-:W-:Y:S01]  /*10b30*/  LEA.HI.X.SX32 R11, R0, R49, 0x1, P3 ;  /* 0x00000031000b7211 */ /* 0x000fe200018f0eff */
[----:B------:R-:W-:Y:S01]  /*10b40*/  IMAD R0, R44, UR5, RZ ;  /* 0x000000052c007c24 */ /* 0x000fe2000f8e02ff */
[----:B------:R-:W-:Y:S01]  /*10b50*/  ISETP.LT.AND P2, PT, R46, UR15, !P0 ;  /* 0x0000000f2e007c0c */ /* 0x000fe2000c741270 */
[----:B------:R3:W-:Y:S01]  /*10b60*/  @P4 STG.E.U8 desc[UR20][R12.64], R19 ;  /* 0x000000130c004986 */ /* 0x0007e2000c101114 */
[----:B------:R-:W-:-:S02]  /*10b70*/  IADD3 R14, P4, PT, R15, R47, RZ ;  /* 0x0000002f0f0e7210 */ /* 0x000fc40007f9e0ff */
[----:B0-----:R-:W-:Y:S02]  /*10b80*/  IADD3 R8, P5, PT, R0, R47, RZ ;  /* 0x0000002f00087210 */ /* 0x001fe40007fbe0ff */
[-C--:B------:R-:W-:Y:S01]  /*10b90*/  LEA.HI.X.SX32 R15, R15, R49.reuse, 0x1, P4 ;  /* 0x000000310f0f7211 */ /* 0x080fe200020f0eff */
[----:B-1----:R-:W-:Y:S01]  /*10ba0*/  IMAD R3, R42, UR5, RZ ;  /* 0x000000052a037c24 */ /* 0x002fe2000f8e02ff */
[----:B------:R-:W-:Y:S01]  /*10bb0*/  LEA.HI.X.SX32 R9, R0, R49, 0x1, P5 ;  /* 0x0000003100097211 */ /* 0x000fe200028f0eff */
[----:B------:R-:W-:Y:S01]  /*10bc0*/  IMAD R0, R40, UR5, RZ ;  /* 0x0000000528007c24 */ /* 0x000fe2000f8e02ff */
[----:B------:R-:W-:Y:S01]  /*10bd0*/  ISETP.LT.AND P3, PT, R44, UR15, !P0 ;  /* 0x0000000f2c007c0c */ /* 0x000fe2000c761270 */
[----:B------:R0:W-:Y:S01]  /*10be0*/  @P1 STG.E.U8 desc[UR20][R10.64], R17 ;  /* 0x000000110a001986 */ /* 0x0001e2000c101114 */
[----:B------:R-:W-:Y:S01]  /*10bf0*/  IADD3 R2, P4, PT, R3, R47, RZ ;  /* 0x0000002f03027210 */ /* 0x000fe20007f9e0ff */
[----:B---3--:R-:W-:Y:S01]  /*10c00*/  IMAD R13, R38, UR5, RZ ;  /* 0x00000005260d7c24 */ /* 0x008fe2000f8e02ff */
[----:B--2---:R-:W-:-:S02]  /*10c10*/  PRMT R23, R4, 0x7770, RZ ;  /* 0x0000777004177816 */ /* 0x004fc400000000ff */
[----:B------:R-:W-:Y:S02]  /*10c20*/  ISETP.LT.AND P1, PT, R42, UR15, !P0 ;  /* 0x0000000f2a007c0c */ /* 0x000fe4000c721270 */
[----:B------:R-:W-:Y:S01]  /*10c30*/  LEA.HI.X.SX32 R3, R3, R49, 0x1, P4 ;  /* 0x0000003103037211 */ /* 0x000fe200020f0eff */
[----:B------:R1:W-:Y:S01]  /*10c40*/  @P2 STG.E.U8 desc[UR20][R14.64], R23 ;  /* 0x000000170e002986 */ /* 0x0003e2000c101114 */
[----:B------:R-:W-:Y:S02]  /*10c50*/  ISETP.LT.AND P2, PT, R40, UR15, !P0 ;  /* 0x0000000f28007c0c */ /* 0x000fe4000c741270 */
[----:B------:R-:W-:Y:S02]  /*10c60*/  PRMT R19, R4, 0x7771, RZ ;  /* 0x0000777104137816 */ /* 0x000fe400000000ff */
[----:B0-----:R-:W-:Y:S02]  /*10c70*/  IADD3 R10, P4, PT, R0, R47, RZ ;  /* 0x0000002f000a7210 */ /* 0x001fe40007f9e0ff */
[----:B------:R-:W-:Y:S01]  /*10c80*/  PRMT R21, R4, 0x7772, RZ ;  /* 0x0000777204157816 */ /* 0x000fe200000000ff */
[----:B------:R0:W-:Y:S01]  /*10c90*/  @P3 STG.E.U8 desc[UR20][R8.64], R19 ;  /* 0x0000001308003986 */ /* 0x0001e2000c101114 */
[----:B------:R-:W-:Y:S01]  /*10ca0*/  LEA.HI.X.SX32 R11, R0, R49, 0x1, P4 ;  /* 0x00000031000b7211 */ /* 0x000fe200020f0eff */
[----:B------:R-:W-:Y:S01]  /*10cb0*/  IMAD R0, R36, UR5, RZ ;  /* 0x0000000524007c24 */ /* 0x000fe2000f8e02ff */
[----:B------:R-:W-:Y:S01]  /*10cc0*/  ISETP.LT.AND P3, PT, R38, UR15, !P0 ;  /* 0x0000000f26007c0c */ /* 0x000fe2000c761270 */
[----:B------:R2:W-:Y:S01]  /*10cd0*/  @P1 STG.E.U8 desc[UR20][R2.64], R21 ;  /* 0x0000001502001986 */ /* 0x0005e2000c101114 */
[----:B------:R-:W-:Y:S01]  /*10ce0*/  ISETP.LT.AND P1, PT, R36, UR15, !P0 ;  /* 0x0000000f24007c0c */ /* 0x000fe2000c721270 */
[----:B-1----:R-:W-:Y:S01]  /*10cf0*/  IMAD R14, R30, UR5, RZ ;  /* 0x000000051e0e7c24 */ /* 0x002fe2000f8e02ff */
[----:B------:R-:W-:-:S02]  /*10d00*/  IADD3 R12, P5, PT, R13, R47, RZ ;  /* 0x0000002f0d0c7210 */ /* 0x000fc40007fbe0ff */
[----:B------:R-:W-:Y:S02]  /*10d10*/  PRMT R17, R5, 0x7770, RZ ;  /* 0x0000777005117816 */ /* 0x000fe400000000ff */
[----:B------:R-:W-:Y:S02]  /*10d20*/  LEA.HI.X.SX32 R13, R13, R49, 0x1, P5 ;  /* 0x000000310d0d7211 */ /* 0x000fe400028f0eff */
[----:B0-----:R-:W-:Y:S01]  /*10d30*/  PRMT R19, R4, 0x7773, RZ ;  /* 0x0000777304137816 */ /* 0x001fe200000000ff */
[----:B------:R-:W-:Y:S01]  /*10d40*/  IMAD R4, R32, UR5, RZ ;  /* 0x0000000520047c24 */ /* 0x000fe2000f8e02ff */
[C---:B------:R-:W-:Y:S02]  /*10d50*/  IADD3 R8, P4, PT, R0.reuse, R47, RZ ;  /* 0x0000002f00087210 */ /* 0x040fe40007f9e0ff */
[----:B------:R-:W-:Y:S01]  /*10d60*/  PRMT R15, R5, 0x7771, RZ ;  /* 0x00007771050f7816 */ /* 0x000fe200000000ff */
[----:B------:R0:W-:Y:S01]  /*10d70*/  @P2 STG.E.U8 desc[UR20][R10.64], R19 ;  /* 0x000000130a002986 */ /* 0x0001e2000c101114 */
[----:B------:R-:W-:Y:S01]  /*10d80*/  LEA.HI.X.SX32 R9, R0, R49, 0x1, P4 ;  /* 0x0000003100097211 */ /* 0x000fe200020f0eff */
[C---:B------:R-:W-:Y:S01]  /*10d90*/  IMAD R0, R34.reuse, UR5, RZ ;  /* 0x0000000522007c24 */ /* 0x040fe2000f8e02ff */
[----:B------:R-:W-:Y:S01]  /*10da0*/  ISETP.LT.AND P2, PT, R34, UR15, !P0 ;  /* 0x0000000f22007c0c */ /* 0x000fe2000c741270 */
[----:B------:R1:W-:Y:S01]  /*10db0*/  @P3 STG.E.U8 desc[UR20][R12.64], R17 ;  /* 0x000000110c003986 */ /* 0x0003e2000c101114 */
[----:B------:R-:W-:-:S02]  /*10dc0*/  ISETP.LT.AND P3, PT, R32, UR15, !P0 ;  /* 0x0000000f20007c0c */ /* 0x000fc4000c761270 */
[----:B--2---:R-:W-:Y:S01]  /*10dd0*/  IADD3 R2, P4, PT, R0, R47, RZ ;  /* 0x0000002f00027210 */ /* 0x004fe20007f9e0ff */
[----:B------:R2:W-:Y:S01]  /*10de0*/  @P1 STG.E.U8 desc[UR20][R8.64], R15 ;  /* 0x0000000f08001986 */ /* 0x0005e2000c101114 */
[----:B------:R-:W-:Y:S02]  /*10df0*/  ISETP.LT.AND P1, PT, R30, UR15, !P0 ;  /* 0x0000000f1e007c0c */ /* 0x000fe4000c721270 */
[----:B------:R-:W-:Y:S01]  /*10e00*/  LEA.HI.X.SX32 R3, R0, R49, 0x1, P4 ;  /* 0x0000003100037211 */ /* 0x000fe200020f0eff */
[----:B------:R-:W-:Y:S01]  /*10e10*/  IMAD R0, R28, UR5, RZ ;  /* 0x000000051c007c24 */ /* 0x000fe2000f8e02ff */
[----:B0-----:R-:W-:Y:S02]  /*10e20*/  IADD3 R10, P5, PT, R4, R47, RZ ;  /* 0x0000002f040a7210 */ /* 0x001fe40007fbe0ff */
[----:B------:R-:W-:Y:S01]  /*10e30*/  ISETP.LT.AND P4, PT, R28, UR15, !P0 ;  /* 0x0000000f1c007c0c */ /* 0x000fe2000c781270 */
[----:B-1----:R-:W-:Y:S01]  /*10e40*/  IMAD R12, R24, UR5, RZ ;  /* 0x00000005180c7c24 */ /* 0x002fe2000f8e02ff */
[----:B------:R-:W-:-:S02]  /*10e50*/  PRMT R13, R5, 0x7772, RZ ;  /* 0x00007772050d7816 */ /* 0x000fc400000000ff */
[----:B------:R-:W-:Y:S02]  /*10e60*/  LEA.HI.X.SX32 R11, R4, R49, 0x1, P5 ;  /* 0x00000031040b7211 */ /* 0x000fe400028f0eff */
[----:B------:R-:W-:Y:S01]  /*10e70*/  PRMT R19, R5, 0x7773, RZ ;  /* 0x0000777305137816 */ /* 0x000fe200000000ff */
[----:B------:R0:W-:Y:S01]  /*10e80*/  @P2 STG.E.U8 desc[UR20][R2.64], R13 ;  /* 0x0000000d02002986 */ /* 0x0001e2000c101114 */
[-C--:B------:R-:W-:Y:S02]  /*10e90*/  IADD3 R4, P2, PT, R14, R47.reuse, RZ ;  /* 0x0000002f0e047210 */ /* 0x080fe40007f5e0ff */
[----:B--2---:R-:W-:Y:S01]  /*10ea0*/  IADD3 R8, P5, PT, R0, R47, RZ ;  /* 0x0000002f00087210 */ /* 0x004fe20007fbe0ff */
[----:B------:R-:W-:Y:S01]  /*10eb0*/  @P3 STG.E.U8 desc[UR20][R10.64], R19 ;  /* 0x000000130a003986 */ /* 0x000fe2000c101114 */
[----:B------:R-:W-:Y:S01]  /*10ec0*/  LEA.HI.X.SX32 R5, R14, R49, 0x1, P2 ;  /* 0x000000310e057211 */ /* 0x000fe200010f0eff */
[----:B------:R-:W-:Y:S01]  /*10ed0*/  IMAD R14, R20, UR5, RZ ;  /* 0x00000005140e7c24 */ /* 0x000fe2000f8e02ff */
[----:B------:R-:W-:-:S02]  /*10ee0*/  PRMT R15, R6, 0x7770, RZ ;  /* 0x00007770060f7816 */ /* 0x000fc400000000ff */
[----:B------:R-:W-:Y:S01]  /*10ef0*/  LEA.HI.X.SX32 R9, R0, R49, 0x1, P5 ;  /* 0x0000003100097211 */ /* 0x000fe200028f0eff */
[----:B------:R-:W-:Y:S01]  /*10f00*/  IMAD R0, R26, UR5, RZ ;  /* 0x000000051a007c24 */ /* 0x000fe2000f8e02ff */
[----:B------:R-:W-:Y:S01]  /*10f10*/  PRMT R17, R6, 0x7771, RZ ;  /* 0x0000777106117816 */ /* 0x000fe200000000ff */
[----:B------:R1:W-:Y:S01]  /*10f20*/  @P1 STG.E.U8 desc[UR20][R4.64], R15 ;  /* 0x0000000f04001986 */ /* 0x0003e2000c101114 */
[----:B0-----:R-:W-:Y:S01]  /*10f30*/  IMAD R13, R22, UR5, RZ ;  /* 0x00000005160d7c24 */ /* 0x001fe2000f8e02ff */
[----:B------:R-:W-:Y:S02]  /*10f40*/  ISETP.LT.AND P5, PT, R26, UR15, !P0 ;  /* 0x0000000f1a007c0c */ /* 0x000fe4000c7a1270 */
[----:B------:R0:W-:Y:S01]  /*10f50*/  @P4 STG.E.U8 desc[UR20][R8.64], R17 ;  /* 0x0000001108004986 */ /* 0x0001e2000c101114 */
[----:B------:R-:W-:Y:S02]  /*10f60*/  IADD3 R2, P6, PT, R0, R47, RZ ;  /* 0x0000002f00027210 */ /* 0x000fe40007fde0ff */
[----:B------:R-:W-:-:S02]  /*10f70*/  ISETP.LT.AND P4, PT, R24, UR15, !P0 ;  /* 0x0000000f18007c0c */ /* 0x000fc4000c781270 */
[C---:B------:R-:W-:Y:S01]  /*10f80*/  ISETP.LT.AND P1, PT, R16.reuse, UR15, !P0 ;  /* 0x0000000f10007c0c */ /* 0x040fe2000c721270 */
[----:B------:R-:W-:Y:S01]  /*10f90*/  IMAD R16, R16, UR5, RZ ;  /* 0x0000000510107c24 */ /* 0x000fe2000f8e02ff */
[----:B------:R-:W-:Y:S01]  /*10fa0*/  LEA.HI.X.SX32 R3, R0, R49, 0x1, P6 ;  /* 0x0000003100037211 */ /* 0x000fe200030f0eff */
[----:B-1----:R-:W-:Y:S01]  /*10fb0*/  IMAD R15, R18, UR5, RZ ;  /* 0x00000005120f7c24 */ /* 0x002fe2000f8e02ff */
[-C--:B------:R-:W-:Y:S02]  /*10fc0*/  IADD3 R4, P2, PT, R12, R47.reuse, RZ ;  /* 0x0000002f0c047210 */ /* 0x080fe40007f5e0ff */
[-C--:B------:R-:W-:Y:S02]  /*10fd0*/  IADD3 R10, P6, PT, R14, R47.reuse, RZ ;  /* 0x0000002f0e0a7210 */ /* 0x080fe40007fde0ff */
[----:B0-----:R-:W-:Y:S02]  /*10fe0*/  IADD3 R8, P3, PT, R13, R47, RZ ;  /* 0x0000002f0d087210 */ /* 0x001fe40007f7e0ff */
[----:B------:R-:W-:-:S02]  /*10ff0*/  LEA.HI.X.SX32 R5, R12, R49, 0x1, P2 ;  /* 0x000000310c057211 */ /* 0x000fc400010f0eff */
[----:B------:R-:W-:Y:S02]  /*11000*/  IADD3 R12, P2, PT, R15, R47, RZ ;  /* 0x0000002f0f0c7210 */ /* 0x000fe40007f5e0ff */
[-C--:B------:R-:W-:Y:S02]  /*11010*/  LEA.HI.X.SX32 R9, R13, R49.reuse, 0x1, P3 ;  /* 0x000000310d097211 */ /* 0x080fe400018f0eff */
[----:B------:R-:W-:Y:S02]  /*11020*/  ISETP.LT.AND P3, PT, R22, UR15, !P0 ;  /* 0x0000000f16007c0c */ /* 0x000fe4000c761270 */
[----:B------:R-:W-:Y:S02]  /*11030*/  LEA.HI.X.SX32 R13, R15, R49, 0x1, P2 ;  /* 0x000000310f0d7211 */ /* 0x000fe400010f0eff */
[----:B------:R-:W-:Y:S02]  /*11040*/  ISETP.LT.AND P2, PT, R20, UR15, !P0 ;  /* 0x0000000f14007c0c */ /* 0x000fe4000c741270 */
[----:B------:R-:W-:-:S02]  /*11050*/  ISETP.LT.AND P0, PT, R18, UR15, !P0 ;  /* 0x0000000f12007c0c */ /* 0x000fc4000c701270 */
[----:B------:R-:W-:Y:S02]  /*11060*/  LEA.HI.X.SX32 R11, R14, R49, 0x1, P6 ;  /* 0x000000310e0b7211 */ /* 0x000fe400030f0eff */
[----:B------:R-:W-:Y:S02]  /*11070*/  PRMT R25, R6, 0x7772, RZ ;  /* 0x0000777206197816 */ /* 0x000fe400000000ff */
[----:B------:R-:W-:Y:S02]  /*11080*/  IADD3 R14, P6, PT, R16, R47, RZ ;  /* 0x0000002f100e7210 */ /* 0x000fe40007fde0ff */
[----:B------:R-:W-:Y:S01]  /*11090*/  PRMT R23, R6, 0x7773, RZ ;  /* 0x0000777306177816 */ /* 0x000fe200000000ff */
[----:B------:R0:W-:Y:S01]  /*110a0*/  @P5 STG.E.U8 desc[UR20][R2.64], R25 ;  /* 0x0000001902005986 */ /* 0x0001e2000c101114 */
[C---:B------:R-:W-:Y:S02]  /*110b0*/  PRMT R17, R7.reuse, 0x7773, RZ ;  /* 0x0000777307117816 */ /* 0x040fe400000000ff */
[C---:B------:R-:W-:Y:S01]  /*110c0*/  PRMT R19, R7.reuse, 0x7772, RZ ;  /* 0x0000777207137816 */ /* 0x040fe200000000ff */
[----:B------:R0:W-:Y:S01]  /*110d0*/  @P4 STG.E.U8 desc[UR20][R4.64], R23 ;  /* 0x0000001704004986 */ /* 0x0001e2000c101114 */
[----:B------:R-:W-:-:S02]  /*110e0*/  PRMT R21, R7, 0x7771, RZ ;  /* 0x0000777107157816 */ /* 0x000fc400000000ff */
[----:B------:R-:W-:Y:S02]  /*110f0*/  PRMT R7, R7, 0x7770, RZ ;  /* 0x0000777007077816 */ /* 0x000fe400000000ff */
[----:B------:R-:W-:-:S03]  /*11100*/  LEA.HI.X.SX32 R15, R16, R49, 0x1, P6 ;  /* 0x00000031100f7211 */ /* 0x000fc600030f0eff */
[----:B------:R0:W-:Y:S04]  /*11110*/  @P3 STG.E.U8 desc[UR20][R8.64], R7 ;  /* 0x0000000708003986 */ /* 0x0001e8000c101114 */
[----:B------:R0:W-:Y:S04]  /*11120*/  @P2 STG.E.U8 desc[UR20][R10.64], R21 ;  /* 0x000000150a002986 */ /* 0x0001e8000c101114 */
[----:B------:R0:W-:Y:S04]  /*11130*/  @P0 STG.E.U8 desc[UR20][R12.64], R19 ;  /* 0x000000130c000986 */ /* 0x0001e8000c101114 */
[----:B------:R0:W-:Y:S01]  /*11140*/  @P1 STG.E.U8 desc[UR20][R14.64], R17 ;  /* 0x000000110e001986 */ /* 0x0001e2000c101114 */
[----:B------:R-:W-:Y:S06]  /*11150*/  BAR.SYNC.DEFER_BLOCKING 0x0 ;  /* 0x0000000000007b1d */ /* 0x000fec0000010000 */
[----:B------:R-:W-:Y:S05]  /*11160*/  BRA.U UP0, `(.L_x_13) ;  /* 0x0000000100a07547 */ /* 0x000fea000b800000 */
[----:B------:R-:W1:Y:S01]  /*11170*/  S2UR UR5, SR_CgaCtaId ;  /* 0x00000000000579c3 */ /* 0x000e620000008800 */
[----:B------:R-:W-:Y:S01]  /*11180*/  NOP ;  /* 0x0000000000007918 */ /* 0x000fe20000000000 */
[----:B------:R-:W-:Y:S01]  /*11190*/  UMOV UR4, 0x50 ;  /* 0x0000005000047882 */ /* 0x000fe20000000000 */
[----:B------:R-:W-:Y:S02]  /*111a0*/  IMAD.U32 R0, RZ, RZ, UR8 ;  /* 0x00000008ff007e24 */ /* 0x000fe4000f8e00ff */
[----:B0-----:R-:W-:Y:S02]  /*111b0*/  IMAD.MOV.U32 R3, RZ, RZ, 0x3 ;  /* 0x00000003ff037424 */ /* 0x001fe400078e00ff */
[----:B------:R-:W-:Y:S01]  /*111c0*/  IMAD.MOV.U32 R7, RZ, RZ, 0x1 ;  /* 0x00000001ff077424 */ /* 0x000fe200078e00ff */
[----:B------:R-:W-:-:S04]  /*111d0*/  LOP3.LUT R0, R0, 0xffff, RZ, 0xc0, !PT ;  /* 0x0000ffff00007812 */ /* 0x000fc800078ec0ff */
[----:B------:R-:W-:-:S05]  /*111e0*/  SHF.R.U32.HI R0, RZ, 0x5, R0 ;  /* 0x00000005ff007819 */ /* 0x000fca0000011600 */
[----:B------:R-:W-:Y:S01]  /*111f0*/  VIADD R2, R0, 0x10 ;  /* 0x0000001000027836 */ /* 0x000fe20000000000 */
[----:B------:R-:W-:Y:S01]  /*11200*/  SHF.L.U32 R0, R3, R0, RZ ;  /* 0x0000000003007219 */ /* 0x000fe200000006ff */
[----:B-1----:R-:W-:-:S03]  /*11210*/  ULEA UR6, UR5, UR4, 0x18 ;  /* 0x0000000405067291 */ /* 0x002fc6000f8ec0ff */
[----:B------:R-:W-:-:S04]  /*11220*/  SHF.L.U32 R3, R7, R2, RZ ;  /* 0x0000000207037219 */ /* 0x000fc800000006ff */
[----:B------:R-:W-:Y:S02]  /*11230*/  LOP3.LUT R0, R3, R0, RZ, 0xfc, !PT ;  /* 0x0000000003007212 */ /* 0x000fe400078efcff */
[----:B------:R-:W0:Y:S02]  /*11240*/  LDS R5, [UR6] ;  /* 0x00000006ff057984 */ /* 0x000e240008000800 */
[C---:B------:R-:W-:Y:S02]  /*11250*/  LOP3.LUT R2, R0.reuse, 0xffff, RZ, 0xc0, !PT ;  /* 0x0000ffff00027812 */ /* 0x040fe400078ec0ff */
[----:B0-----:R-:W-:-:S04]  /*11260*/  LOP3.LUT R3, R0, 0xffff, R5, 0x80, !PT ;  /* 0x0000ffff00037812 */ /* 0x001fc800078e8005 */
[----:B------:R-:W-:-:S13]  /*11270*/  ISETP.NE.AND P0, PT, R3, R2, PT ;  /* 0x000000020300720c */ /* 0x000fda0003f05270 */
[----:B------:R-:W-:Y:S05]  /*11280*/  @P0 BRA `(.L_x_14) ;  /* 0x0000000000500947 */ /* 0x000fea0003800000 */
[----:B------:R-:W-:Y:S02]  /*11290*/  SHF.R.U32.HI R5, RZ, 0x10, R5 ;  /* 0x00000010ff057819 */ /* 0x000fe40000011605 */
[----:B------:R-:W-:-:S04]  /*112a0*/  SHF.R.U32.HI R2, RZ, 0x10, R0 ;  /* 0x00000010ff027819 */ /* 0x000fc80000011600 */
[----:B------:R-:W-:-:S04]  /*112b0*/  LOP3.LUT R5, R5, R2, RZ, 0xc0, !PT ;  /* 0x0000000205057212 */ /* 0x000fc800078ec0ff */
[----:B------:R-:W-:-:S13]  /*112c0*/  ISETP.NE.AND P0, PT, R5, R2, PT ;  /* 0x000000020500720c */ /* 0x000fda0003f05270 */
[----:B------:R-:W-:Y:S05]  /*112d0*/  @P0 BRA `(.L_x_15) ;  /* 0x0000000000300947 */ /* 0x000fea0003800000 */
[----:B------:R-:W-:Y:S01]  /*112e0*/  R2UR UR4, R0 ;  /* 0x00000000000472ca */ /* 0x000fe200000e0000 */
[----:B------:R-:W-:Y:S01]  /*112f0*/  VOTEU.ANY UR5, UPT, PT ;  /* 0x0000000000057886 */ /* 0x000fe200038e0100 */
[----:B------:R-:W0:Y:S01]  /*11300*/  S2R R0, SR_LANEID ;  /* 0x0000000000007919 */ /* 0x000e220000000000 */
[----:B------:R-:W-:-:S10]  /*11310*/  UFLO.U32 UR5, UR5 ;  /* 0x00000005000572bd */ /* 0x000fd400080e0000 */
[----:B------:R-:W-:-:S06]  /*11320*/  ULOP3.LUT UR4, URZ, UR4, URZ, 0x33, !UPT ;  /* 0x00000004ff047292 */ /* 0x000fcc000f8e33ff */
[----:B------:R-:W-:-:S04]  /*11330*/  IMAD.U32 R2, RZ, RZ, UR4 ;  /* 0x00000004ff027e24 */ /* 0x000fc8000f8e00ff */
[----:B------:R-:W1:Y:S02]  /*11340*/  REDUX UR7, R2 ;  /* 0x00000000020773c4 */ /* 0x000e640000000000 */
[----:B------:R2:W-:Y:S01]  /*11350*/  UTCATOMSWS.AND URZ, UR4 ;  /* 0x0000000400ff79e3 */ /* 0x0005e20008000000 */
[----:B0-----:R-:W-:Y:S01]  /*11360*/  ISETP.EQ.U32.AND P0, PT, R0, UR5, PT ;  /* 0x0000000500007c0c */ /* 0x001fe2000bf02070 */
[----:B-1----:R-:W-:-:S12]  /*11370*/  IMAD.U32 R0, RZ, RZ, UR7 ;  /* 0x00000007ff007e24 */ /* 0x002fd8000f8e00ff */
[----:B------:R2:W-:Y:S01]  /*11380*/  @P0 ATOMS.AND RZ, [UR6], R0 ;  /* 0x00000000ffff098c */ /* 0x0005e2000a800006 */
[----:B------:R-:W-:Y:S05]  /*11390*/  BRA `(.L_x_13) ;  /* 0x0000000000147947 */ /* 0x000fea0003800000 */
.L_x_15:
[----:B------:R-:W-:-:S07]  /*113a0*/  MOV R2, 0x113c0 ;  /* 0x000113c000027802 */ /* 0x000fce0000000f00 */
[----:B------:R-:W-:Y:S05]  /*113b0*/  CALL.REL.NOINC `($__internal_0_$__cuda_sm10x_tcgen05_guardrail_trap_col_being_dealloced_not_returned_by_alloc) ;  /* 0x00000000002c7944 */ /* 0x000fea0003c00000 */
[----:B------:R-:W-:Y:S05]  /*113c0*/  BRA `(.L_x_13) ;  /* 0x0000000000087947 */ /* 0x000fea0003800000 */
.L_x_14:
[----:B------:R-:W-:-:S07]  /*113d0*/  MOV R2, 0x113f0 ;  /* 0x000113f000027802 */ /* 0x000fce0000000f00 */
[----:B------:R-:W-:Y:S05]  /*113e0*/  CALL.REL.NOINC `($__internal_2_$__cuda_sm10x_tcgen05_guardrail_trap_unallocated_columns_being_dealloced) ;  /* 0x0000000000387944 */ /* 0x000fea0003c00000 */
.L_x_13:
[----:B------:R-:W-:Y:S01]  /*113f0*/  NOP ;  /* 0x0000000000007918 */ /* 0x000fe20000000000 */
[----:B--2---:R-:W-:Y:S05]  /*11400*/  EXIT ;  /* 0x000000000000794d */ /* 0x004fea0003800000 */
.L_x_8:
[----:B------:R-:W0:Y:S02]  /*11410*/  SYNCS.PHASECHK.TRANS64.TRYWAIT P3, [UR6], R101 ;  /* 0x00000065ff0075a7 */ /* 0x000e240008061106 */
[----:B0-----:R-:W-:Y:S05]  /*11420*/  @!P3 BRA `(.L_x_8) ;  /* 0xfffffffc00f8b947 */ /* 0x001fea000383ffff */
[----:B------:R-:W-:Y:S05]  /*11430*/  BRA `(.L_x_16) ;  /* 0xffffffa4003c7947 */ /* 0x000fea000383ffff */
.L_x_12:
[----:B------:R-:W1:Y:S02]  /*11440*/  SYNCS.PHASECHK.TRANS64.TRYWAIT P0, [UR6], R2 ;  /* 0x00000002ff0075a7 */ /* 0x000e640008001106 */
[----:B-1----:R-:W-:Y:S05]  /*11450*/  @!P0 BRA `(.L_x_12) ;  /* 0xfffffffc00f88947 */ /* 0x002fea000383ffff */
[----:B------:R-:W-:Y:S05]  /*11460*/  BRA `(.L_x_11) ;  /* 0xffffffe400bc7947 */ /* 0x000fea000383ffff */
        .weak           $__internal_0_$__cuda_sm10x_tcgen05_guardrail_trap_col_being_dealloced_not_returned_by_alloc
        .type           $__internal_0_$__cuda_sm10x_tcgen05_guardrail_trap_col_being_dealloced_not_returned_by_alloc,@function
        .size           $__internal_0_$__cuda_sm10x_tcgen05_guardrail_trap_col_being_dealloced_not_returned_by_alloc,($__internal_1_$__cuda_sm10x_tcgen05_guardrail_trap_phase_invalid_during_alloc - $__internal_0_$__cuda_sm10x_tcgen05_guardrail_trap_col_being_dealloced_not_returned_by_alloc)
$__internal_0_$__cuda_sm10x_tcgen05_guardrail_trap_col_being_dealloced_not_returned_by_alloc:
[----:B------:R-:W-:Y:S05]  /*11470*/  BPT.TRAP 0x1 ;  /* 0x000000040000795c */ /* 0x000fea0000300000 */
[----:B------:R-:W-:-:S04]  /*11480*/  IMAD.MOV.U32 R3, RZ, RZ, 0x0 ;  /* 0x00000000ff037424 */ /* 0x000fc800078e00ff */
[----:B------:R-:W-:Y:S05]  /*11490*/  RET.REL.NODEC R2 `(matmul_kernel) ;  /* 0xfffffee802d87950 */ /* 0x000fea0003c3ffff */
        .weak           $__internal_1_$__cuda_sm10x_tcgen05_guardrail_trap_phase_invalid_during_alloc
        .type           $__internal_1_$__cuda_sm10x_tcgen05_guardrail_trap_phase_invalid_during_alloc,@function
        .size           $__internal_1_$__cuda_sm10x_tcgen05_guardrail_trap_phase_invalid_during_alloc,($__internal_2_$__cuda_sm10x_tcgen05_guardrail_trap_unallocated_columns_being_dealloced - $__internal_1_$__cuda_sm10x_tcgen05_guardrail_trap_phase_invalid_during_alloc)
$__internal_1_$__cuda_sm10x_tcgen05_guardrail_trap_phase_invalid_during_alloc:
[----:B------:R-:W-:Y:S05]  /*114a0*/  BPT.TRAP 0x1 ;  /* 0x000000040000795c */ /* 0x000fea0000300000 */
[----:B------:R-:W-:-:S04]  /*114b0*/  IMAD.MOV.U32 R3, RZ, RZ, 0x0 ;  /* 0x00000000ff037424 */ /* 0x000fc800078e00ff */
[----:B------:R-:W-:Y:S05]  /*114c0*/  RET.REL.NODEC R2 `(matmul_kernel) ;  /* 0xfffffee802cc7950 */ /* 0x000fea0003c3ffff */
        .weak           $__internal_2_$__cuda_sm10x_tcgen05_guardrail_trap_unallocated_columns_being_dealloced
        .type           $__internal_2_$__cuda_sm10x_tcgen05_guardrail_trap_unallocated_columns_being_dealloced,@function
        .size           $__internal_2_$__cuda_sm10x_tcgen05_guardrail_trap_unallocated_columns_being_dealloced,(.L_x_20 - $__internal_2_$__cuda_sm10x_tcgen05_guardrail_trap_unallocated_columns_being_dealloced)
$__internal_2_$__cuda_sm10x_tcgen05_guardrail_trap_unallocated_columns_being_dealloced:
[----:B------:R-:W-:Y:S05]  /*114d0*/  BPT.TRAP 0x1 ;  /* 0x000000040000795c */ /* 0x000fea0000300000 */
[----:B------:R-:W-:-:S04]  /*114e0*/  IMAD.MOV.U32 R3, RZ, RZ, 0x0 ;  /* 0x00000000ff037424 */ /* 0x000fc800078e00ff */
[----:B------:R-:W-:Y:S05]  /*114f0*/  RET.REL.NODEC R2 `(matmul_kernel) ;  /* 0xfffffee802c07950 */ /* 0x000fea0003c3ffff */
.L_x_17:
[----:B------:R-:W-:-:S00]  /*11500*/  BRA `(.L_x_17) ;  /* 0xfffffffc00fc7947 */ /* 0x000fc0000383ffff */
[----:B------:R-:W-:-:S00]  /*11510*/  NOP ;  /* 0x0000000000007918 */ /* 0x000fc00000000000 */
        /* <DEDUP_REMOVED lines=14> */
.L_x_20:


//--------------------- .nv.shared.matmul_kernel  --------------------------
	.section	.nv.shared.matmul_kernel,"aw",@nobits
	.sectionflags	@""
	.align	16
	.zero		1024


//--------------------- .nv.shared.reserved.0     --------------------------
	.section	.nv.shared.reserved.0,"aw",@nobits
	.align	8
	.weak		__nv_reservedSMEM_offset_0_alias
	.size		__nv_reservedSMEM_offset_0_alias, 0, 64
	.other		__nv_reservedSMEM_offset_0_alias,@"STO_CUDA_RESERVED_SHARED STV_DEFAULT"
__nv_reservedSMEM_offset_0_alias:
	.zero		0
.nv.shared.reserved.0:
	.zero		64
	.weak		__nv_reservedSMEM_allocation_phase
	.type		__nv_reservedSMEM_allocation_phase,@object
	.size		__nv_reservedSMEM_allocation_phase,(.L_0 - __nv_reservedSMEM_allocation_phase)
__nv_reservedSMEM_allocation_phase:
	.zero		1
.L_0:
	.zero		7
	.weak		__nv_reservedSMEM_devtool_atexit_pc
	.type		__nv_reservedSMEM_devtool_atexit_pc,@object
	.size		__nv_reservedSMEM_devtool_atexit_pc,(__nv_reservedSMEM_allocation_mask - __nv_reservedSMEM_devtool_atexit_pc)
__nv_reservedSMEM_devtool_atexit_pc:
	.zero		8
	.weak		__nv_reservedSMEM_allocation_mask
	.type		__nv_reservedSMEM_allocation_mask,@object
	.size		__nv_reservedSMEM_allocation_mask,(.L_2 - __nv_reservedSMEM_allocation_mask)
__nv_reservedSMEM_allocation_mask:
	.zero		4
.L_2:


//--------------------- .nv.constant0.matmul_kernel --------------------------
	.section	.nv.constant0.matmul_kernel,"a",@progbits
	.sectionflags	@""
	.align	4
.nv.constant0.matmul_kernel:
	.zero		976


//--------------------- SYMBOLS --------------------------

	.type		.nv.reservedSmem.offset0,@object
	.size		.nv.reservedSmem.offset0,0x4
	.type		.nv.reservedSmem.cap,@object
	.size		.nv.reservedSmem.cap,0x4
